	.target	sm_103a

	.elftype	@"ET_EXEC"


//--------------------- .note.nv.tkinfo           --------------------------
	.section	.note.nv.tkinfo,"",@"SHT_NOTE"
	.sectionflags	@"SHF_NOTE_NV_TKINFO"
	.tkinfo
        /*0018*/ 	.word	0x00000002
        /*0030*/ 	.string	""
        /*0030*/ 	.string	"ptxas"
        /*0030*/ 	.string	"Cuda compilation tools, release 13.0, V13.0.88"
        /*0030*/ 	.string	"Build cuda_13.0.r13.0/compiler.36424714_0"
        /*0030*/ 	.string	"-arch sm_103a -m 64 "



//--------------------- .note.nv.cuinfo           --------------------------
	.section	.note.nv.cuinfo,"",@"SHT_NOTE"
	.sectionflags	@"SHF_NOTE_NV_CUINFO"
        /*0018*/ 	.short	0x0002
        /*001a*/ 	.short	0x0067
        /*001c*/ 	.short	0x0082
	.zero		2


//--------------------- .nv.info                  --------------------------
	.section	.nv.info,"",@"SHT_CUDA_INFO"
	.align	4


	//----- nvinfo : EIATTR_REGCOUNT
	.align		4
        /*0000*/ 	.byte	0x04, 0x2f
        /*0002*/ 	.short	(.L_12 - .L_11)
	.align		4
.L_11:
        /*0004*/ 	.word	index@(_ZN7cutlass13device_kernelIN5flash11enable_sm90INS1_16FlashAttnFwdSm90INS1_25CollectiveMainloopFwdSm90ILi2EN4cute5tupleIJNS5_1CILi1EEES8_S8_EEENS6_IJNS7_ILi128EEENS7_ILi160EEENS7_ILi192EEEEEELi128ENS_12float_e4m3_tEfNS_4arch4Sm90ELb1ELb0ELb1ELb1ELb0ELb1ELb0ELb1ELb1ELb1ELb1ELb0EEENS1_21CollectiveEpilogueFwdINS6_IJSA_SA_SB_EEES9_NS_10bfloat16_tESG_Li256ELb1ELb1ELb1ELb1EEENS1_36VarlenDynamicPersistentTileSchedulerILi128ELi160ELi256ELi128ELb1ELb1ELb1ELb1ELb1ELb1EEEEEEEEEvNT_6ParamsE)
        /*0008*/ 	.word	0x00000004


	//----- nvinfo : EIATTR_FRAME_SIZE
	.align		4
.L_12:
        /*000c*/ 	.byte	0x04, 0x11
        /*000e*/ 	.short	(.L_14 - .L_13)
	.align		4
.L_13:
        /*0010*/ 	.word	index@(_ZN7cutlass13device_kernelIN5flash11enable_sm90INS1_16FlashAttnFwdSm90INS1_25CollectiveMainloopFwdSm90ILi2EN4cute5tupleIJNS5_1CILi1EEES8_S8_EEENS6_IJNS7_ILi128EEENS7_ILi160EEENS7_ILi192EEEEEELi128ENS_12float_e4m3_tEfNS_4arch4Sm90ELb1ELb0ELb1ELb1ELb0ELb1ELb0ELb1ELb1ELb1ELb1ELb0EEENS1_21CollectiveEpilogueFwdINS6_IJSA_SA_SB_EEES9_NS_10bfloat16_tESG_Li256ELb1ELb1ELb1ELb1EEENS1_36VarlenDynamicPersistentTileSchedulerILi128ELi160ELi256ELi128ELb1ELb1ELb1ELb1ELb1ELb1EEEEEEEEEvNT_6ParamsE)
        /*0014*/ 	.word	0x00000000


	//----- nvinfo : EIATTR_REGCOUNT
	.align		4
.L_14:
        /*0018*/ 	.byte	0x04, 0x2f
        /*001a*/ 	.short	(.L_16 - .L_15)
	.align		4
.L_15:
        /*001c*/ 	.word	index@(_ZN7cutlass13device_kernelIN5flash11enable_sm90INS1_16FlashAttnFwdSm90INS1_25CollectiveMainloopFwdSm90ILi2EN4cute5tupleIJNS5_1CILi1EEES8_S8_EEENS6_IJNS7_ILi128EEENS7_ILi160EEENS7_ILi192EEEEEELi128ENS_12float_e4m3_tEfNS_4arch4Sm90ELb1ELb0ELb1ELb1ELb0ELb0ELb0ELb1ELb1ELb1ELb1ELb0EEENS1_21CollectiveEpilogueFwdINS6_IJSA_SA_SB_EEES9_NS_10bfloat16_tESG_Li256ELb1ELb1ELb1ELb1EEENS1_36VarlenDynamicPersistentTileSchedulerILi128ELi160ELi256ELi128ELb1ELb1ELb1ELb1ELb1ELb1EEEEEEEEEvNT_6ParamsE)
        /*0020*/ 	.word	0x00000004


	//----- nvinfo : EIATTR_FRAME_SIZE
	.align		4
.L_16:
        /*0024*/ 	.byte	0x04, 0x11
        /*0026*/ 	.short	(.L_18 - .L_17)
	.align		4
.L_17:
        /*0028*/ 	.word	index@(_ZN7cutlass13device_kernelIN5flash11enable_sm90INS1_16FlashAttnFwdSm90INS1_25CollectiveMainloopFwdSm90ILi2EN4cute5tupleIJNS5_1CILi1EEES8_S8_EEENS6_IJNS7_ILi128EEENS7_ILi160EEENS7_ILi192EEEEEELi128ENS_12float_e4m3_tEfNS_4arch4Sm90ELb1ELb0ELb1ELb1ELb0ELb0ELb0ELb1ELb1ELb1ELb1ELb0EEENS1_21CollectiveEpilogueFwdINS6_IJSA_SA_SB_EEES9_NS_10bfloat16_tESG_Li256ELb1ELb1ELb1ELb1EEENS1_36VarlenDynamicPersistentTileSchedulerILi128ELi160ELi256ELi128ELb1ELb1ELb1ELb1ELb1ELb1EEEEEEEEEvNT_6ParamsE)
        /*002c*/ 	.word	0x00000000


	//----- nvinfo : EIATTR_REGCOUNT
	.align		4
.L_18:
        /*0030*/ 	.byte	0x04, 0x2f
        /*0032*/ 	.short	(.L_20 - .L_19)
	.align		4
.L_19:
        /*0034*/ 	.word	index@(_ZN7cutlass13device_kernelIN5flash11enable_sm90INS1_16FlashAttnFwdSm90INS1_25CollectiveMainloopFwdSm90ILi2EN4cute5tupleIJNS5_1CILi1EEES8_S8_EEENS6_IJNS7_ILi128EEENS7_ILi160EEENS7_ILi192EEEEEELi128ENS_12float_e4m3_tEfNS_4arch4Sm90ELb1ELb0ELb1ELb0ELb0ELb0ELb0ELb1ELb1ELb1ELb1ELb0EEENS1_21CollectiveEpilogueFwdINS6_IJSA_SA_SB_EEES9_NS_10bfloat16_tESG_Li256ELb0ELb1ELb1ELb1EEENS1_19SingleTileSchedulerILb0ELb1ELb1ELi128EEEEEEEEEvNT_6ParamsE)
        /*0038*/ 	.word	0x00000004


	//----- nvinfo : EIATTR_FRAME_SIZE
	.align		4
.L_20:
        /*003c*/ 	.byte	0x04, 0x11
        /*003e*/ 	.short	(.L_22 - .L_21)
	.align		4
.L_21:
        /*0040*/ 	.word	index@(_ZN7cutlass13device_kernelIN5flash11enable_sm90INS1_16FlashAttnFwdSm90INS1_25CollectiveMainloopFwdSm90ILi2EN4cute5tupleIJNS5_1CILi1EEES8_S8_EEENS6_IJNS7_ILi128EEENS7_ILi160EEENS7_ILi192EEEEEELi128ENS_12float_e4m3_tEfNS_4arch4Sm90ELb1ELb0ELb1ELb0ELb0ELb0ELb0ELb1ELb1ELb1ELb1ELb0EEENS1_21CollectiveEpilogueFwdINS6_IJSA_SA_SB_EEES9_NS_10bfloat16_tESG_Li256ELb0ELb1ELb1ELb1EEENS1_19SingleTileSchedulerILb0ELb1ELb1ELi128EEEEEEEEEvNT_6ParamsE)
        /*0044*/ 	.word	0x00000000


	//----- nvinfo : EIATTR_REGCOUNT
	.align		4
.L_22:
        /*0048*/ 	.byte	0x04, 0x2f
        /*004a*/ 	.short	(.L_24 - .L_23)
	.align		4
.L_23:
        /*004c*/ 	.word	index@(_ZN7cutlass13device_kernelIN5flash11enable_sm90INS1_16FlashAttnFwdSm90INS1_25CollectiveMainloopFwdSm90ILi2EN4cute5tupleIJNS5_1CILi1EEES8_S8_EEENS6_IJNS7_ILi128EEESA_NS7_ILi192EEEEEELi128ENS_12float_e4m3_tEfNS_4arch4Sm90ELb0ELb1ELb1ELb1ELb0ELb1ELb0ELb1ELb1ELb1ELb1ELb0EEENS1_21CollectiveEpilogueFwdINS6_IJSA_SA_SA_EEES9_NS_10bfloat16_tESF_Li256ELb1ELb1ELb1ELb1EEENS1_36VarlenDynamicPersistentTileSchedulerILi128ELi128ELi256ELi128ELb1ELb1ELb1ELb1ELb0ELb1EEEEEEEEEvNT_6ParamsE)
        /*0050*/ 	.word	0x00000004


	//----- nvinfo : EIATTR_FRAME_SIZE
	.align		4
.L_24:
        /*0054*/ 	.byte	0x04, 0x11
        /*0056*/ 	.short	(.L_26 - .L_25)
	.align		4
.L_25:
        /*0058*/ 	.word	index@(_ZN7cutlass13device_kernelIN5flash11enable_sm90INS1_16FlashAttnFwdSm90INS1_25CollectiveMainloopFwdSm90ILi2EN4cute5tupleIJNS5_1CILi1EEES8_S8_EEENS6_IJNS7_ILi128EEESA_NS7_ILi192EEEEEELi128ENS_12float_e4m3_tEfNS_4arch4Sm90ELb0ELb1ELb1ELb1ELb0ELb1ELb0ELb1ELb1ELb1ELb1ELb0EEENS1_21CollectiveEpilogueFwdINS6_IJSA_SA_SA_EEES9_NS_10bfloat16_tESF_Li256ELb1ELb1ELb1ELb1EEENS1_36VarlenDynamicPersistentTileSchedulerILi128ELi128ELi256ELi128ELb1ELb1ELb1ELb1ELb0ELb1EEEEEEEEEvNT_6ParamsE)
        /*005c*/ 	.word	0x00000000


	//----- nvinfo : EIATTR_REGCOUNT
	.align		4
.L_26:
        /*0060*/ 	.byte	0x04, 0x2f
        /*0062*/ 	.short	(.L_28 - .L_27)
	.align		4
.L_27:
        /*0064*/ 	.word	index@(_ZN7cutlass13device_kernelIN5flash11enable_sm90INS1_16FlashAttnFwdSm90INS1_25CollectiveMainloopFwdSm90ILi2EN4cute5tupleIJNS5_1CILi1EEES8_S8_EEENS6_IJNS7_ILi128EEESA_NS7_ILi192EEEEEELi128ENS_12float_e4m3_tEfNS_4arch4Sm90ELb0ELb1ELb1ELb1ELb0ELb0ELb0ELb1ELb1ELb1ELb1ELb0EEENS1_21CollectiveEpilogueFwdINS6_IJSA_SA_SA_EEES9_NS_10bfloat16_tESF_Li256ELb1ELb1ELb1ELb1EEENS1_36VarlenDynamicPersistentTileSchedulerILi128ELi128ELi256ELi128ELb1ELb1ELb1ELb1ELb0ELb1EEEEEEEEEvNT_6ParamsE)
        /*0068*/ 	.word	0x00000004


	//----- nvinfo : EIATTR_FRAME_SIZE
	.align		4
.L_28:
        /*006c*/ 	.byte	0x04, 0x11
        /*006e*/ 	.short	(.L_30 - .L_29)
	.align		4
.L_29:
        /*0070*/ 	.word	index@(_ZN7cutlass13device_kernelIN5flash11enable_sm90INS1_16FlashAttnFwdSm90INS1_25CollectiveMainloopFwdSm90ILi2EN4cute5tupleIJNS5_1CILi1EEES8_S8_EEENS6_IJNS7_ILi128EEESA_NS7_ILi192EEEEEELi128ENS_12float_e4m3_tEfNS_4arch4Sm90ELb0ELb1ELb1ELb1ELb0ELb0ELb0ELb1ELb1ELb1ELb1ELb0EEENS1_21CollectiveEpilogueFwdINS6_IJSA_SA_SA_EEES9_NS_10bfloat16_tESF_Li256ELb1ELb1ELb1ELb1EEENS1_36VarlenDynamicPersistentTileSchedulerILi128ELi128ELi256ELi128ELb1ELb1ELb1ELb1ELb0ELb1EEEEEEEEEvNT_6ParamsE)
        /*0074*/ 	.word	0x00000000


	//----- nvinfo : EIATTR_REGCOUNT
	.align		4
.L_30:
        /*0078*/ 	.byte	0x04, 0x2f
        /*007a*/ 	.short	(.L_32 - .L_31)
	.align		4
.L_31:
        /*007c*/ 	.word	index@(_ZN7cutlass13device_kernelIN5flash11enable_sm90INS1_16FlashAttnFwdSm90INS1_25CollectiveMainloopFwdSm90ILi2EN4cute5tupleIJNS5_1CILi1EEES8_S8_EEENS6_IJNS7_ILi128EEESA_NS7_ILi192EEEEEELi128ENS_12float_e4m3_tEfNS_4arch4Sm90ELb0ELb1ELb1ELb0ELb0ELb0ELb0ELb1ELb1ELb1ELb1ELb0EEENS1_21CollectiveEpilogueFwdINS6_IJSA_SA_SA_EEES9_NS_10bfloat16_tESF_Li256ELb0ELb1ELb1ELb1EEENS1_19SingleTileSchedulerILb0ELb1ELb1ELi128EEEEEEEEEvNT_6ParamsE)
        /*0080*/ 	.word	0x00000004


	//----- nvinfo : EIATTR_FRAME_SIZE
	.align		4
.L_32:
        /*0084*/ 	.byte	0x04, 0x11
        /*0086*/ 	.short	(.L_34 - .L_33)
	.align		4
.L_33:
        /*0088*/ 	.word	index@(_ZN7cutlass13device_kernelIN5flash11enable_sm90INS1_16FlashAttnFwdSm90INS1_25CollectiveMainloopFwdSm90ILi2EN4cute5tupleIJNS5_1CILi1EEES8_S8_EEENS6_IJNS7_ILi128EEESA_NS7_ILi192EEEEEELi128ENS_12float_e4m3_tEfNS_4arch4Sm90ELb0ELb1ELb1ELb0ELb0ELb0ELb0ELb1ELb1ELb1ELb1ELb0EEENS1_21CollectiveEpilogueFwdINS6_IJSA_SA_SA_EEES9_NS_10bfloat16_tESF_Li256ELb0ELb1ELb1ELb1EEENS1_19SingleTileSchedulerILb0ELb1ELb1ELi128EEEEEEEEEvNT_6ParamsE)
        /*008c*/ 	.word	0x00000000


	//----- nvinfo : EIATTR_REGCOUNT
	.align		4
.L_34:
        /*0090*/ 	.byte	0x04, 0x2f
        /*0092*/ 	.short	(.L_36 - .L_35)
	.align		4
.L_35:
        /*0094*/ 	.word	index@(_ZN7cutlass13device_kernelIN5flash11enable_sm90INS1_16FlashAttnFwdSm90INS1_25CollectiveMainloopFwdSm90ILi2EN4cute5tupleIJNS5_1CILi1EEES8_S8_EEENS6_IJNS7_ILi128EEENS7_ILi160EEENS7_ILi192EEEEEELi128ENS_12float_e4m3_tEfNS_4arch4Sm90ELb0ELb0ELb1ELb1ELb0ELb1ELb0ELb1ELb1ELb1ELb1ELb0EEENS1_21CollectiveEpilogueFwdINS6_IJSA_SA_SB_EEES9_NS_10bfloat16_tESG_Li256ELb1ELb1ELb1ELb1EEENS1_36VarlenDynamicPersistentTileSchedulerILi128ELi160ELi256ELi128ELb1ELb1ELb1ELb0ELb1ELb1EEEEEEEEEvNT_6ParamsE)
        /*0098*/ 	.word	0x00000004


	//----- nvinfo : EIATTR_FRAME_SIZE
	.align		4
.L_36:
        /*009c*/ 	.byte	0x04, 0x11
        /*009e*/ 	.short	(.L_38 - .L_37)
	.align		4
.L_37:
        /*00a0*/ 	.word	index@(_ZN7cutlass13device_kernelIN5flash11enable_sm90INS1_16FlashAttnFwdSm90INS1_25CollectiveMainloopFwdSm90ILi2EN4cute5tupleIJNS5_1CILi1EEES8_S8_EEENS6_IJNS7_ILi128EEENS7_ILi160EEENS7_ILi192EEEEEELi128ENS_12float_e4m3_tEfNS_4arch4Sm90ELb0ELb0ELb1ELb1ELb0ELb1ELb0ELb1ELb1ELb1ELb1ELb0EEENS1_21CollectiveEpilogueFwdINS6_IJSA_SA_SB_EEES9_NS_10bfloat16_tESG_Li256ELb1ELb1ELb1ELb1EEENS1_36VarlenDynamicPersistentTileSchedulerILi128ELi160ELi256ELi128ELb1ELb1ELb1ELb0ELb1ELb1EEEEEEEEEvNT_6ParamsE)
        /*00a4*/ 	.word	0x00000000


	//----- nvinfo : EIATTR_REGCOUNT
	.align		4
.L_38:
        /*00a8*/ 	.byte	0x04, 0x2f
        /*00aa*/ 	.short	(.L_40 - .L_39)
	.align		4
.L_39:
        /*00ac*/ 	.word	index@(_ZN7cutlass13device_kernelIN5flash11enable_sm90INS1_16FlashAttnFwdSm90INS1_25CollectiveMainloopFwdSm90ILi2EN4cute5tupleIJNS5_1CILi1EEES8_S8_EEENS6_IJNS7_ILi128EEENS7_ILi160EEENS7_ILi192EEEEEELi128ENS_12float_e4m3_tEfNS_4arch4Sm90ELb0ELb0ELb1ELb1ELb0ELb0ELb0ELb1ELb1ELb1ELb1ELb0EEENS1_21CollectiveEpilogueFwdINS6_IJSA_SA_SB_EEES9_NS_10bfloat16_tESG_Li256ELb1ELb1ELb1ELb1EEENS1_36VarlenDynamicPersistentTileSchedulerILi128ELi160ELi256ELi128ELb1ELb1ELb1ELb0ELb1ELb1EEEEEEEEEvNT_6ParamsE)
        /*00b0*/ 	.word	0x00000004


	//----- nvinfo : EIATTR_FRAME_SIZE
	.align		4
.L_40:
        /*00b4*/ 	.byte	0x04, 0x11
        /*00b6*/ 	.short	(.L_42 - .L_41)
	.align		4
.L_41:
        /*00b8*/ 	.word	index@(_ZN7cutlass13device_kernelIN5flash11enable_sm90INS1_16FlashAttnFwdSm90INS1_25CollectiveMainloopFwdSm90ILi2EN4cute5tupleIJNS5_1CILi1EEES8_S8_EEENS6_IJNS7_ILi128EEENS7_ILi160EEENS7_ILi192EEEEEELi128ENS_12float_e4m3_tEfNS_4arch4Sm90ELb0ELb0ELb1ELb1ELb0ELb0ELb0ELb1ELb1ELb1ELb1ELb0EEENS1_21CollectiveEpilogueFwdINS6_IJSA_SA_SB_EEES9_NS_10bfloat16_tESG_Li256ELb1ELb1ELb1ELb1EEENS1_36VarlenDynamicPersistentTileSchedulerILi128ELi160ELi256ELi128ELb1ELb1ELb1ELb0ELb1ELb1EEEEEEEEEvNT_6ParamsE)
        /*00bc*/ 	.word	0x00000000


	//----- nvinfo : EIATTR_REGCOUNT
	.align		4
.L_42:
        /*00c0*/ 	.byte	0x04, 0x2f
        /*00c2*/ 	.short	(.L_44 - .L_43)
	.align		4
.L_43:
        /*00c4*/ 	.word	index@(_ZN7cutlass13device_kernelIN5flash11enable_sm90INS1_16FlashAttnFwdSm90INS1_25CollectiveMainloopFwdSm90ILi2EN4cute5tupleIJNS5_1CILi1EEES8_S8_EEENS6_IJNS7_ILi128EEENS7_ILi160EEENS7_ILi192EEEEEELi128ENS_12float_e4m3_tEfNS_4arch4Sm90ELb0ELb0ELb1ELb0ELb0ELb0ELb0ELb1ELb1ELb1ELb1ELb0EEENS1_21CollectiveEpilogueFwdINS6_IJSA_SA_SB_EEES9_NS_10bfloat16_tESG_Li256ELb0ELb1ELb1ELb1EEENS1_19SingleTileSchedulerILb0ELb1ELb1ELi128EEEEEEEEEvNT_6ParamsE)
        /*00c8*/ 	.word	0x00000004


	//----- nvinfo : EIATTR_FRAME_SIZE
	.align		4
.L_44:
        /*00cc*/ 	.byte	0x04, 0x11
        /*00ce*/ 	.short	(.L_46 - .L_45)
	.align		4
.L_45:
        /*00d0*/ 	.word	index@(_ZN7cutlass13device_kernelIN5flash11enable_sm90INS1_16FlashAttnFwdSm90INS1_25CollectiveMainloopFwdSm90ILi2EN4cute5tupleIJNS5_1CILi1EEES8_S8_EEENS6_IJNS7_ILi128EEENS7_ILi160EEENS7_ILi192EEEEEELi128ENS_12float_e4m3_tEfNS_4arch4Sm90ELb0ELb0ELb1ELb0ELb0ELb0ELb0ELb1ELb1ELb1ELb1ELb0EEENS1_21CollectiveEpilogueFwdINS6_IJSA_SA_SB_EEES9_NS_10bfloat16_tESG_Li256ELb0ELb1ELb1ELb1EEENS1_19SingleTileSchedulerILb0ELb1ELb1ELi128EEEEEEEEEvNT_6ParamsE)
        /*00d4*/ 	.word	0x00000000


	//----- nvinfo : EIATTR_MIN_STACK_SIZE
	.align		4
.L_46:
        /*00d8*/ 	.byte	0x04, 0x12
        /*00da*/ 	.short	(.L_48 - .L_47)
	.align		4
.L_47:
        /*00dc*/ 	.word	index@(_ZN7cutlass13device_kernelIN5flash11enable_sm90INS1_16FlashAttnFwdSm90INS1_25CollectiveMainloopFwdSm90ILi2EN4cute5tupleIJNS5_1CILi1EEES8_S8_EEENS6_IJNS7_ILi128EEENS7_ILi160EEENS7_ILi192EEEEEELi128ENS_12float_e4m3_tEfNS_4arch4Sm90ELb0ELb0ELb1ELb0ELb0ELb0ELb0ELb1ELb1ELb1ELb1ELb0EEENS1_21CollectiveEpilogueFwdINS6_IJSA_SA_SB_EEES9_NS_10bfloat16_tESG_Li256ELb0ELb1ELb1ELb1EEENS1_19SingleTileSchedulerILb0ELb1ELb1ELi128EEEEEEEEEvNT_6ParamsE)
        /*00e0*/ 	.word	0x00000000


	//----- nvinfo : EIATTR_MIN_STACK_SIZE
	.align		4
.L_48:
        /*00e4*/ 	.byte	0x04, 0x12
        /*00e6*/ 	.short	(.L_50 - .L_49)
	.align		4
.L_49:
        /*00e8*/ 	.word	index@(_ZN7cutlass13device_kernelIN5flash11enable_sm90INS1_16FlashAttnFwdSm90INS1_25CollectiveMainloopFwdSm90ILi2EN4cute5tupleIJNS5_1CILi1EEES8_S8_EEENS6_IJNS7_ILi128EEENS7_ILi160EEENS7_ILi192EEEEEELi128ENS_12float_e4m3_tEfNS_4arch4Sm90ELb0ELb0ELb1ELb1ELb0ELb0ELb0ELb1ELb1ELb1ELb1ELb0EEENS1_21CollectiveEpilogueFwdINS6_IJSA_SA_SB_EEES9_NS_10bfloat16_tESG_Li256ELb1ELb1ELb1ELb1EEENS1_36VarlenDynamicPersistentTileSchedulerILi128ELi160ELi256ELi128ELb1ELb1ELb1ELb0ELb1ELb1EEEEEEEEEvNT_6ParamsE)
        /*00ec*/ 	.word	0x00000000


	//----- nvinfo : EIATTR_MIN_STACK_SIZE
	.align		4
.L_50:
        /*00f0*/ 	.byte	0x04, 0x12
        /*00f2*/ 	.short	(.L_52 - .L_51)
	.align		4
.L_51:
        /*00f4*/ 	.word	index@(_ZN7cutlass13device_kernelIN5flash11enable_sm90INS1_16FlashAttnFwdSm90INS1_25CollectiveMainloopFwdSm90ILi2EN4cute5tupleIJNS5_1CILi1EEES8_S8_EEENS6_IJNS7_ILi128EEENS7_ILi160EEENS7_ILi192EEEEEELi128ENS_12float_e4m3_tEfNS_4arch4Sm90ELb0ELb0ELb1ELb1ELb0ELb1ELb0ELb1ELb1ELb1ELb1ELb0EEENS1_21CollectiveEpilogueFwdINS6_IJSA_SA_SB_EEES9_NS_10bfloat16_tESG_Li256ELb1ELb1ELb1ELb1EEENS1_36VarlenDynamicPersistentTileSchedulerILi128ELi160ELi256ELi128ELb1ELb1ELb1ELb0ELb1ELb1EEEEEEEEEvNT_6ParamsE)
        /*00f8*/ 	.word	0x00000000


	//----- nvinfo : EIATTR_MIN_STACK_SIZE
	.align		4
.L_52:
        /*00fc*/ 	.byte	0x04, 0x12
        /*00fe*/ 	.short	(.L_54 - .L_53)
	.align		4
.L_53:
        /*0100*/ 	.word	index@(_ZN7cutlass13device_kernelIN5flash11enable_sm90INS1_16FlashAttnFwdSm90INS1_25CollectiveMainloopFwdSm90ILi2EN4cute5tupleIJNS5_1CILi1EEES8_S8_EEENS6_IJNS7_ILi128EEESA_NS7_ILi192EEEEEELi128ENS_12float_e4m3_tEfNS_4arch4Sm90ELb0ELb1ELb1ELb0ELb0ELb0ELb0ELb1ELb1ELb1ELb1ELb0EEENS1_21CollectiveEpilogueFwdINS6_IJSA_SA_SA_EEES9_NS_10bfloat16_tESF_Li256ELb0ELb1ELb1ELb1EEENS1_19SingleTileSchedulerILb0ELb1ELb1ELi128EEEEEEEEEvNT_6ParamsE)
        /*0104*/ 	.word	0x00000000


	//----- nvinfo : EIATTR_MIN_STACK_SIZE
	.align		4
.L_54:
        /*0108*/ 	.byte	0x04, 0x12
        /*010a*/ 	.short	(.L_56 - .L_55)
	.align		4
.L_55:
        /*010c*/ 	.word	index@(_ZN7cutlass13device_kernelIN5flash11enable_sm90INS1_16FlashAttnFwdSm90INS1_25CollectiveMainloopFwdSm90ILi2EN4cute5tupleIJNS5_1CILi1EEES8_S8_EEENS6_IJNS7_ILi128EEESA_NS7_ILi192EEEEEELi128ENS_12float_e4m3_tEfNS_4arch4Sm90ELb0ELb1ELb1ELb1ELb0ELb0ELb0ELb1ELb1ELb1ELb1ELb0EEENS1_21CollectiveEpilogueFwdINS6_IJSA_SA_SA_EEES9_NS_10bfloat16_tESF_Li256ELb1ELb1ELb1ELb1EEENS1_36VarlenDynamicPersistentTileSchedulerILi128ELi128ELi256ELi128ELb1ELb1ELb1ELb1ELb0ELb1EEEEEEEEEvNT_6ParamsE)
        /*0110*/ 	.word	0x00000000


	//----- nvinfo : EIATTR_MIN_STACK_SIZE
	.align		4
.L_56:
        /*0114*/ 	.byte	0x04, 0x12
        /*0116*/ 	.short	(.L_58 - .L_57)
	.align		4
.L_57:
        /*0118*/ 	.word	index@(_ZN7cutlass13device_kernelIN5flash11enable_sm90INS1_16FlashAttnFwdSm90INS1_25CollectiveMainloopFwdSm90ILi2EN4cute5tupleIJNS5_1CILi1EEES8_S8_EEENS6_IJNS7_ILi128EEESA_NS7_ILi192EEEEEELi128ENS_12float_e4m3_tEfNS_4arch4Sm90ELb0ELb1ELb1ELb1ELb0ELb1ELb0ELb1ELb1ELb1ELb1ELb0EEENS1_21CollectiveEpilogueFwdINS6_IJSA_SA_SA_EEES9_NS_10bfloat16_tESF_Li256ELb1ELb1ELb1ELb1EEENS1_36VarlenDynamicPersistentTileSchedulerILi128ELi128ELi256ELi128ELb1ELb1ELb1ELb1ELb0ELb1EEEEEEEEEvNT_6ParamsE)
        /*011c*/ 	.word	0x00000000


	//----- nvinfo : EIATTR_MIN_STACK_SIZE
	.align		4
.L_58:
        /*0120*/ 	.byte	0x04, 0x12
        /*0122*/ 	.short	(.L_60 - .L_59)
	.align		4
.L_59:
        /*0124*/ 	.word	index@(_ZN7cutlass13device_kernelIN5flash11enable_sm90INS1_16FlashAttnFwdSm90INS1_25CollectiveMainloopFwdSm90ILi2EN4cute5tupleIJNS5_1CILi1EEES8_S8_EEENS6_IJNS7_ILi128EEENS7_ILi160EEENS7_ILi192EEEEEELi128ENS_12float_e4m3_tEfNS_4arch4Sm90ELb1ELb0ELb1ELb0ELb0ELb0ELb0ELb1ELb1ELb1ELb1ELb0EEENS1_21CollectiveEpilogueFwdINS6_IJSA_SA_SB_EEES9_NS_10bfloat16_tESG_Li256ELb0ELb1ELb1ELb1EEENS1_19SingleTileSchedulerILb0ELb1ELb1ELi128EEEEEEEEEvNT_6ParamsE)
        /*0128*/ 	.word	0x00000000


	//----- nvinfo : EIATTR_MIN_STACK_SIZE
	.align		4
.L_60:
        /*012c*/ 	.byte	0x04, 0x12
        /*012e*/ 	.short	(.L_62 - .L_61)
	.align		4
.L_61:
        /*0130*/ 	.word	index@(_ZN7cutlass13device_kernelIN5flash11enable_sm90INS1_16FlashAttnFwdSm90INS1_25CollectiveMainloopFwdSm90ILi2EN4cute5tupleIJNS5_1CILi1EEES8_S8_EEENS6_IJNS7_ILi128EEENS7_ILi160EEENS7_ILi192EEEEEELi128ENS_12float_e4m3_tEfNS_4arch4Sm90ELb1ELb0ELb1ELb1ELb0ELb0ELb0ELb1ELb1ELb1ELb1ELb0EEENS1_21CollectiveEpilogueFwdINS6_IJSA_SA_SB_EEES9_NS_10bfloat16_tESG_Li256ELb1ELb1ELb1ELb1EEENS1_36VarlenDynamicPersistentTileSchedulerILi128ELi160ELi256ELi128ELb1ELb1ELb1ELb1ELb1ELb1EEEEEEEEEvNT_6ParamsE)
        /*0134*/ 	.word	0x00000000


	//----- nvinfo : EIATTR_MIN_STACK_SIZE
	.align		4
.L_62:
        /*0138*/ 	.byte	0x04, 0x12
        /*013a*/ 	.short	(.L_64 - .L_63)
	.align		4
.L_63:
        /*013c*/ 	.word	index@(_ZN7cutlass13device_kernelIN5flash11enable_sm90INS1_16FlashAttnFwdSm90INS1_25CollectiveMainloopFwdSm90ILi2EN4cute5tupleIJNS5_1CILi1EEES8_S8_EEENS6_IJNS7_ILi128EEENS7_ILi160EEENS7_ILi192EEEEEELi128ENS_12float_e4m3_tEfNS_4arch4Sm90ELb1ELb0ELb1ELb1ELb0ELb1ELb0ELb1ELb1ELb1ELb1ELb0EEENS1_21CollectiveEpilogueFwdINS6_IJSA_SA_SB_EEES9_NS_10bfloat16_tESG_Li256ELb1ELb1ELb1ELb1EEENS1_36VarlenDynamicPersistentTileSchedulerILi128ELi160ELi256ELi128ELb1ELb1ELb1ELb1ELb1ELb1EEEEEEEEEvNT_6ParamsE)
        /*0140*/ 	.word	0x00000000
.L_64:


//--------------------- .nv.compat                --------------------------
	.section	.nv.compat,"",@"SHT_CUDA_COMPAT_INFO"
	.align	4
        /*0000*/ 	.byte	0x02, 0x09, 0x01, 0x00, 0x02, 0x02, 0x01, 0x00, 0x02, 0x05, 0x05, 0x00, 0x03, 0x07, 0x01, 0x01
        /*0010*/ 	.byte	0x02, 0x03, 0x00, 0x00, 0x02, 0x06, 0x01, 0x00, 0x04, 0x0b, 0x08, 0x00, 0x00, 0x00, 0x00, 0x00
        /*0020*/ 	.byte	0x00, 0x00, 0x00, 0x00


//--------------------- .nv.info._ZN7cutlass13device_kernelIN5flash11enable_sm90INS1_16FlashAttnFwdSm90INS1_25CollectiveMainloopFwdSm90ILi2EN4cute5tupleIJNS5_1CILi1EEES8_S8_EEENS6_IJNS7_ILi128EEENS7_ILi160EEENS7_ILi192EEEEEELi128ENS_12float_e4m3_tEfNS_4arch4Sm90ELb0ELb0ELb1ELb0ELb0ELb0ELb0ELb1ELb1ELb1ELb1ELb0EEENS1_21CollectiveEpilogueFwdINS6_IJSA_SA_SB_EEES9_NS_10bfloat16_tESG_Li256ELb0ELb1ELb1ELb1EEENS1_19SingleTileSchedulerILb0ELb1ELb1ELi128EEEEEEEEEvNT_6ParamsE --------------------------
	.section	.nv.info._ZN7cutlass13device_kernelIN5flash11enable_sm90INS1_16FlashAttnFwdSm90INS1_25CollectiveMainloopFwdSm90ILi2EN4cute5tupleIJNS5_1CILi1EEES8_S8_EEENS6_IJNS7_ILi128EEENS7_ILi160EEENS7_ILi192EEEEEELi128ENS_12float_e4m3_tEfNS_4arch4Sm90ELb0ELb0ELb1ELb0ELb0ELb0ELb0ELb1ELb1ELb1ELb1ELb0EEENS1_21CollectiveEpilogueFwdINS6_IJSA_SA_SB_EEES9_NS_10bfloat16_tESG_Li256ELb0ELb1ELb1ELb1EEENS1_19SingleTileSchedulerILb0ELb1ELb1ELi128EEEEEEEEEvNT_6ParamsE,"",@"SHT_CUDA_INFO"
	.sectionflags	@""
	.align	4


	//----- nvinfo : EIATTR_CUDA_API_VERSION
	.align		4
        /*0000*/ 	.byte	0x04, 0x37
        /*0002*/ 	.short	(.L_66 - .L_65)
.L_65:
        /*0004*/ 	.word	0x00000082


	//----- nvinfo : EIATTR_KPARAM_INFO
	.align		4
.L_66:
        /*0008*/ 	.byte	0x04, 0x17
        /*000a*/ 	.short	(.L_68 - .L_67)
.L_67:
        /*000c*/ 	.word	0x00000000
        /*0010*/ 	.short	0x0000
        /*0012*/ 	.short	0x0000
        /*0014*/ 	.byte	0x00, 0xf0, 0x01, 0x28


	//----- nvinfo : EIATTR_SPARSE_MMA_MASK
	.align		4
.L_68:
        /*0018*/ 	.byte	0x03, 0x50
        /*001a*/ 	.short	0x0000


	//----- nvinfo : EIATTR_MAXREG_COUNT
	.align		4
        /*001c*/ 	.byte	0x03, 0x1b
        /*001e*/ 	.short	0x00a8


	//----- nvinfo : EIATTR_MERCURY_ISA_VERSION
	.align		4
        /*0020*/ 	.byte	0x03, 0x5f
        /*0022*/ 	.short	0x0101


	//----- nvinfo : EIATTR_VRC_CTA_INIT_COUNT
	.align		4
        /*0024*/ 	.byte	0x02, 0x4a
	.zero		1
	.zero		1


	//----- nvinfo : EIATTR_EXIT_INSTR_OFFSETS
	.align		4
        /*0028*/ 	.byte	0x04, 0x1c
        /*002a*/ 	.short	(.L_70 - .L_69)


	//   ....[0]....
.L_69:
        /*002c*/ 	.word	0x00000010


	//----- nvinfo : EIATTR_MAX_THREADS
	.align		4
.L_70:
        /*0030*/ 	.byte	0x04, 0x05
        /*0032*/ 	.short	(.L_72 - .L_71)
.L_71:
        /*0034*/ 	.word	0x00000180
        /*0038*/ 	.word	0x00000001
        /*003c*/ 	.word	0x00000001


	//----- nvinfo : EIATTR_CBANK_PARAM_SIZE
	.align		4
.L_72:
        /*0040*/ 	.byte	0x03, 0x19
        /*0042*/ 	.short	0x0a00


	//----- nvinfo : EIATTR_PARAM_CBANK
	.align		4
        /*0044*/ 	.byte	0x04, 0x0a
        /*0046*/ 	.short	(.L_74 - .L_73)
	.align		4
.L_73:
        /*0048*/ 	.word	index@(.nv.constant0._ZN7cutlass13device_kernelIN5flash11enable_sm90INS1_16FlashAttnFwdSm90INS1_25CollectiveMainloopFwdSm90ILi2EN4cute5tupleIJNS5_1CILi1EEES8_S8_EEENS6_IJNS7_ILi128EEENS7_ILi160EEENS7_ILi192EEEEEELi128ENS_12float_e4m3_tEfNS_4arch4Sm90ELb0ELb0ELb1ELb0ELb0ELb0ELb0ELb1ELb1ELb1ELb1ELb0EEENS1_21CollectiveEpilogueFwdINS6_IJSA_SA_SB_EEES9_NS_10bfloat16_tESG_Li256ELb0ELb1ELb1ELb1EEENS1_19SingleTileSchedulerILb0ELb1ELb1ELi128EEEEEEEEEvNT_6ParamsE)
        /*004c*/ 	.short	0x0380
        /*004e*/ 	.short	0x0a00


	//----- nvinfo : EIATTR_SW_WAR
	.align		4
.L_74:
        /*0050*/ 	.byte	0x04, 0x36
        /*0052*/ 	.short	(.L_76 - .L_75)
.L_75:
        /*0054*/ 	.word	0x00000008
.L_76:


//--------------------- .nv.info._ZN7cutlass13device_kernelIN5flash11enable_sm90INS1_16FlashAttnFwdSm90INS1_25CollectiveMainloopFwdSm90ILi2EN4cute5tupleIJNS5_1CILi1EEES8_S8_EEENS6_IJNS7_ILi128EEENS7_ILi160EEENS7_ILi192EEEEEELi128ENS_12float_e4m3_tEfNS_4arch4Sm90ELb0ELb0ELb1ELb1ELb0ELb0ELb0ELb1ELb1ELb1ELb1ELb0EEENS1_21CollectiveEpilogueFwdINS6_IJSA_SA_SB_EEES9_NS_10bfloat16_tESG_Li256ELb1ELb1ELb1ELb1EEENS1_36VarlenDynamicPersistentTileSchedulerILi128ELi160ELi256ELi128ELb1ELb1ELb1ELb0ELb1ELb1EEEEEEEEEvNT_6ParamsE --------------------------
	.section	.nv.info._ZN7cutlass13device_kernelIN5flash11enable_sm90INS1_16FlashAttnFwdSm90INS1_25CollectiveMainloopFwdSm90ILi2EN4cute5tupleIJNS5_1CILi1EEES8_S8_EEENS6_IJNS7_ILi128EEENS7_ILi160EEENS7_ILi192EEEEEELi128ENS_12float_e4m3_tEfNS_4arch4Sm90ELb0ELb0ELb1ELb1ELb0ELb0ELb0ELb1ELb1ELb1ELb1ELb0EEENS1_21CollectiveEpilogueFwdINS6_IJSA_SA_SB_EEES9_NS_10bfloat16_tESG_Li256ELb1ELb1ELb1ELb1EEENS1_36VarlenDynamicPersistentTileSchedulerILi128ELi160ELi256ELi128ELb1ELb1ELb1ELb0ELb1ELb1EEEEEEEEEvNT_6ParamsE,"",@"SHT_CUDA_INFO"
	.sectionflags	@""
	.align	4


	//----- nvinfo : EIATTR_CUDA_API_VERSION
	.align		4
        /*0000*/ 	.byte	0x04, 0x37
        /*0002*/ 	.short	(.L_78 - .L_77)
.L_77:
        /*0004*/ 	.word	0x00000082


	//----- nvinfo : EIATTR_KPARAM_INFO
	.align		4
.L_78:
        /*0008*/ 	.byte	0x04, 0x17
        /*000a*/ 	.short	(.L_80 - .L_79)
.L_79:
        /*000c*/ 	.word	0x00000000
        /*0010*/ 	.short	0x0000
        /*0012*/ 	.short	0x0000
        /*0014*/ 	.byte	0x00, 0xf0, 0x01, 0x2a


	//----- nvinfo : EIATTR_SPARSE_MMA_MASK
	.align		4
.L_80:
        /*0018*/ 	.byte	0x03, 0x50
        /*001a*/ 	.short	0x0000


	//----- nvinfo : EIATTR_MAXREG_COUNT
	.align		4
        /*001c*/ 	.byte	0x03, 0x1b
        /*001e*/ 	.short	0x00a8


	//----- nvinfo : EIATTR_MERCURY_ISA_VERSION
	.align		4
        /*0020*/ 	.byte	0x03, 0x5f
        /*0022*/ 	.short	0x0101


	//----- nvinfo : EIATTR_VRC_CTA_INIT_COUNT
	.align		4
        /*0024*/ 	.byte	0x02, 0x4a
	.zero		1
	.zero		1


	//----- nvinfo : EIATTR_EXIT_INSTR_OFFSETS
	.align		4
        /*0028*/ 	.byte	0x04, 0x1c
        /*002a*/ 	.short	(.L_82 - .L_81)


	//   ....[0]....
.L_81:
        /*002c*/ 	.word	0x00000010


	//----- nvinfo : EIATTR_MAX_THREADS
	.align		4
.L_82:
        /*0030*/ 	.byte	0x04, 0x05
        /*0032*/ 	.short	(.L_84 - .L_83)
.L_83:
        /*0034*/ 	.word	0x00000180
        /*0038*/ 	.word	0x00000001
        /*003c*/ 	.word	0x00000001


	//----- nvinfo : EIATTR_CBANK_PARAM_SIZE
	.align		4
.L_84:
        /*0040*/ 	.byte	0x03, 0x19
        /*0042*/ 	.short	0x0a80


	//----- nvinfo : EIATTR_PARAM_CBANK
	.align		4
        /*0044*/ 	.byte	0x04, 0x0a
        /*0046*/ 	.short	(.L_86 - .L_85)
	.align		4
.L_85:
        /*0048*/ 	.word	index@(.nv.constant0._ZN7cutlass13device_kernelIN5flash11enable_sm90INS1_16FlashAttnFwdSm90INS1_25CollectiveMainloopFwdSm90ILi2EN4cute5tupleIJNS5_1CILi1EEES8_S8_EEENS6_IJNS7_ILi128EEENS7_ILi160EEENS7_ILi192EEEEEELi128ENS_12float_e4m3_tEfNS_4arch4Sm90ELb0ELb0ELb1ELb1ELb0ELb0ELb0ELb1ELb1ELb1ELb1ELb0EEENS1_21CollectiveEpilogueFwdINS6_IJSA_SA_SB_EEES9_NS_10bfloat16_tESG_Li256ELb1ELb1ELb1ELb1EEENS1_36VarlenDynamicPersistentTileSchedulerILi128ELi160ELi256ELi128ELb1ELb1ELb1ELb0ELb1ELb1EEEEEEEEEvNT_6ParamsE)
        /*004c*/ 	.short	0x0380
        /*004e*/ 	.short	0x0a80


	//----- nvinfo : EIATTR_SW_WAR
	.align		4
.L_86:
        /*0050*/ 	.byte	0x04, 0x36
        /*0052*/ 	.short	(.L_88 - .L_87)
.L_87:
        /*0054*/ 	.word	0x00000008
.L_88:


//--------------------- .nv.info._ZN7cutlass13device_kernelIN5flash11enable_sm90INS1_16FlashAttnFwdSm90INS1_25CollectiveMainloopFwdSm90ILi2EN4cute5tupleIJNS5_1CILi1EEES8_S8_EEENS6_IJNS7_ILi128EEENS7_ILi160EEENS7_ILi192EEEEEELi128ENS_12float_e4m3_tEfNS_4arch4Sm90ELb0ELb0ELb1ELb1ELb0ELb1ELb0ELb1ELb1ELb1ELb1ELb0EEENS1_21CollectiveEpilogueFwdINS6_IJSA_SA_SB_EEES9_NS_10bfloat16_tESG_Li256ELb1ELb1ELb1ELb1EEENS1_36VarlenDynamicPersistentTileSchedulerILi128ELi160ELi256ELi128ELb1ELb1ELb1ELb0ELb1ELb1EEEEEEEEEvNT_6ParamsE --------------------------
	.section	.nv.info._ZN7cutlass13device_kernelIN5flash11enable_sm90INS1_16FlashAttnFwdSm90INS1_25CollectiveMainloopFwdSm90ILi2EN4cute5tupleIJNS5_1CILi1EEES8_S8_EEENS6_IJNS7_ILi128EEENS7_ILi160EEENS7_ILi192EEEEEELi128ENS_12float_e4m3_tEfNS_4arch4Sm90ELb0ELb0ELb1ELb1ELb0ELb1ELb0ELb1ELb1ELb1ELb1ELb0EEENS1_21CollectiveEpilogueFwdINS6_IJSA_SA_SB_EEES9_NS_10bfloat16_tESG_Li256ELb1ELb1ELb1ELb1EEENS1_36VarlenDynamicPersistentTileSchedulerILi128ELi160ELi256ELi128ELb1ELb1ELb1ELb0ELb1ELb1EEEEEEEEEvNT_6ParamsE,"",@"SHT_CUDA_INFO"
	.sectionflags	@""
	.align	4


	//----- nvinfo : EIATTR_CUDA_API_VERSION
	.align		4
        /*0000*/ 	.byte	0x04, 0x37
        /*0002*/ 	.short	(.L_90 - .L_89)
.L_89:
        /*0004*/ 	.word	0x00000082


	//----- nvinfo : EIATTR_KPARAM_INFO
	.align		4
.L_90:
        /*0008*/ 	.byte	0x04, 0x17
        /*000a*/ 	.short	(.L_92 - .L_91)
.L_91:
        /*000c*/ 	.word	0x00000000
        /*0010*/ 	.short	0x0000
        /*0012*/ 	.short	0x0000
        /*0014*/ 	.byte	0x00, 0xf0, 0x01, 0x2a


	//----- nvinfo : EIATTR_SPARSE_MMA_MASK
	.align		4
.L_92:
        /*0018*/ 	.byte	0x03, 0x50
        /*001a*/ 	.short	0x0000


	//----- nvinfo : EIATTR_MAXREG_COUNT
	.align		4
        /*001c*/ 	.byte	0x03, 0x1b
        /*001e*/ 	.short	0x00a8


	//----- nvinfo : EIATTR_MERCURY_ISA_VERSION
	.align		4
        /*0020*/ 	.byte	0x03, 0x5f
        /*0022*/ 	.short	0x0101


	//----- nvinfo : EIATTR_VRC_CTA_INIT_COUNT
	.align		4
        /*0024*/ 	.byte	0x02, 0x4a
	.zero		1
	.zero		1


	//----- nvinfo : EIATTR_EXIT_INSTR_OFFSETS
	.align		4
        /*0028*/ 	.byte	0x04, 0x1c
        /*002a*/ 	.short	(.L_94 - .L_93)


	//   ....[0]....
.L_93:
        /*002c*/ 	.word	0x00000010


	//----- nvinfo : EIATTR_MAX_THREADS
	.align		4
.L_94:
        /*0030*/ 	.byte	0x04, 0x05
        /*0032*/ 	.short	(.L_96 - .L_95)
.L_95:
        /*0034*/ 	.word	0x00000180
        /*0038*/ 	.word	0x00000001
        /*003c*/ 	.word	0x00000001


	//----- nvinfo : EIATTR_CBANK_PARAM_SIZE
	.align		4
.L_96:
        /*0040*/ 	.byte	0x03, 0x19
        /*0042*/ 	.short	0x0a80


	//----- nvinfo : EIATTR_PARAM_CBANK
	.align		4
        /*0044*/ 	.byte	0x04, 0x0a
        /*0046*/ 	.short	(.L_98 - .L_97)
	.align		4
.L_97:
        /*0048*/ 	.word	index@(.nv.constant0._ZN7cutlass13device_kernelIN5flash11enable_sm90INS1_16FlashAttnFwdSm90INS1_25CollectiveMainloopFwdSm90ILi2EN4cute5tupleIJNS5_1CILi1EEES8_S8_EEENS6_IJNS7_ILi128EEENS7_ILi160EEENS7_ILi192EEEEEELi128ENS_12float_e4m3_tEfNS_4arch4Sm90ELb0ELb0ELb1ELb1ELb0ELb1ELb0ELb1ELb1ELb1ELb1ELb0EEENS1_21CollectiveEpilogueFwdINS6_IJSA_SA_SB_EEES9_NS_10bfloat16_tESG_Li256ELb1ELb1ELb1ELb1EEENS1_36VarlenDynamicPersistentTileSchedulerILi128ELi160ELi256ELi128ELb1ELb1ELb1ELb0ELb1ELb1EEEEEEEEEvNT_6ParamsE)
        /*004c*/ 	.short	0x0380
        /*004e*/ 	.short	0x0a80


	//----- nvinfo : EIATTR_SW_WAR
	.align		4
.L_98:
        /*0050*/ 	.byte	0x04, 0x36
        /*0052*/ 	.short	(.L_100 - .L_99)
.L_99:
        /*0054*/ 	.word	0x00000008
.L_100:


//--------------------- .nv.info._ZN7cutlass13device_kernelIN5flash11enable_sm90INS1_16FlashAttnFwdSm90INS1_25CollectiveMainloopFwdSm90ILi2EN4cute5tupleIJNS5_1CILi1EEES8_S8_EEENS6_IJNS7_ILi128EEESA_NS7_ILi192EEEEEELi128ENS_12float_e4m3_tEfNS_4arch4Sm90ELb0ELb1ELb1ELb0ELb0ELb0ELb0ELb1ELb1ELb1ELb1ELb0EEENS1_21CollectiveEpilogueFwdINS6_IJSA_SA_SA_EEES9_NS_10bfloat16_tESF_Li256ELb0ELb1ELb1ELb1EEENS1_19SingleTileSchedulerILb0ELb1ELb1ELi128EEEEEEEEEvNT_6ParamsE --------------------------
	.section	.nv.info._ZN7cutlass13device_kernelIN5flash11enable_sm90INS1_16FlashAttnFwdSm90INS1_25CollectiveMainloopFwdSm90ILi2EN4cute5tupleIJNS5_1CILi1EEES8_S8_EEENS6_IJNS7_ILi128EEESA_NS7_ILi192EEEEEELi128ENS_12float_e4m3_tEfNS_4arch4Sm90ELb0ELb1ELb1ELb0ELb0ELb0ELb0ELb1ELb1ELb1ELb1ELb0EEENS1_21CollectiveEpilogueFwdINS6_IJSA_SA_SA_EEES9_NS_10bfloat16_tESF_Li256ELb0ELb1ELb1ELb1EEENS1_19SingleTileSchedulerILb0ELb1ELb1ELi128EEEEEEEEEvNT_6ParamsE,"",@"SHT_CUDA_INFO"
	.sectionflags	@""
	.align	4


	//----- nvinfo : EIATTR_CUDA_API_VERSION
	.align		4
        /*0000*/ 	.byte	0x04, 0x37
        /*0002*/ 	.short	(.L_102 - .L_101)
.L_101:
        /*0004*/ 	.word	0x00000082


	//----- nvinfo : EIATTR_KPARAM_INFO
	.align		4
.L_102:
        /*0008*/ 	.byte	0x04, 0x17
        /*000a*/ 	.short	(.L_104 - .L_103)
.L_103:
        /*000c*/ 	.word	0x00000000
        /*0010*/ 	.short	0x0000
        /*0012*/ 	.short	0x0000
        /*0014*/ 	.byte	0x00, 0xf0, 0x01, 0x28


	//----- nvinfo : EIATTR_SPARSE_MMA_MASK
	.align		4
.L_104:
        /*0018*/ 	.byte	0x03, 0x50
        /*001a*/ 	.short	0x0000


	//----- nvinfo : EIATTR_MAXREG_COUNT
	.align		4
        /*001c*/ 	.byte	0x03, 0x1b
        /*001e*/ 	.short	0x00a8


	//----- nvinfo : EIATTR_MERCURY_ISA_VERSION
	.align		4
        /*0020*/ 	.byte	0x03, 0x5f
        /*0022*/ 	.short	0x0101


	//----- nvinfo : EIATTR_VRC_CTA_INIT_COUNT
	.align		4
        /*0024*/ 	.byte	0x02, 0x4a
	.zero		1
	.zero		1


	//----- nvinfo : EIATTR_EXIT_INSTR_OFFSETS
	.align		4
        /*0028*/ 	.byte	0x04, 0x1c
        /*002a*/ 	.short	(.L_106 - .L_105)


	//   ....[0]....
.L_105:
        /*002c*/ 	.word	0x00000010


	//----- nvinfo : EIATTR_MAX_THREADS
	.align		4
.L_106:
        /*0030*/ 	.byte	0x04, 0x05
        /*0032*/ 	.short	(.L_108 - .L_107)
.L_107:
        /*0034*/ 	.word	0x00000180
        /*0038*/ 	.word	0x00000001
        /*003c*/ 	.word	0x00000001


	//----- nvinfo : EIATTR_CBANK_PARAM_SIZE
	.align		4
.L_108:
        /*0040*/ 	.byte	0x03, 0x19
        /*0042*/ 	.short	0x0a00


	//----- nvinfo : EIATTR_PARAM_CBANK
	.align		4
        /*0044*/ 	.byte	0x04, 0x0a
        /*0046*/ 	.short	(.L_110 - .L_109)
	.align		4
.L_109:
        /*0048*/ 	.word	index@(.nv.constant0._ZN7cutlass13device_kernelIN5flash11enable_sm90INS1_16FlashAttnFwdSm90INS1_25CollectiveMainloopFwdSm90ILi2EN4cute5tupleIJNS5_1CILi1EEES8_S8_EEENS6_IJNS7_ILi128EEESA_NS7_ILi192EEEEEELi128ENS_12float_e4m3_tEfNS_4arch4Sm90ELb0ELb1ELb1ELb0ELb0ELb0ELb0ELb1ELb1ELb1ELb1ELb0EEENS1_21CollectiveEpilogueFwdINS6_IJSA_SA_SA_EEES9_NS_10bfloat16_tESF_Li256ELb0ELb1ELb1ELb1EEENS1_19SingleTileSchedulerILb0ELb1ELb1ELi128EEEEEEEEEvNT_6ParamsE)
        /*004c*/ 	.short	0x0380
        /*004e*/ 	.short	0x0a00


	//----- nvinfo : EIATTR_SW_WAR
	.align		4
.L_110:
        /*0050*/ 	.byte	0x04, 0x36
        /*0052*/ 	.short	(.L_112 - .L_111)
.L_111:
        /*0054*/ 	.word	0x00000008
.L_112:


//--------------------- .nv.info._ZN7cutlass13device_kernelIN5flash11enable_sm90INS1_16FlashAttnFwdSm90INS1_25CollectiveMainloopFwdSm90ILi2EN4cute5tupleIJNS5_1CILi1EEES8_S8_EEENS6_IJNS7_ILi128EEESA_NS7_ILi192EEEEEELi128ENS_12float_e4m3_tEfNS_4arch4Sm90ELb0ELb1ELb1ELb1ELb0ELb0ELb0ELb1ELb1ELb1ELb1ELb0EEENS1_21CollectiveEpilogueFwdINS6_IJSA_SA_SA_EEES9_NS_10bfloat16_tESF_Li256ELb1ELb1ELb1ELb1EEENS1_36VarlenDynamicPersistentTileSchedulerILi128ELi128ELi256ELi128ELb1ELb1ELb1ELb1ELb0ELb1EEEEEEEEEvNT_6ParamsE --------------------------
	.section	.nv.info._ZN7cutlass13device_kernelIN5flash11enable_sm90INS1_16FlashAttnFwdSm90INS1_25CollectiveMainloopFwdSm90ILi2EN4cute5tupleIJNS5_1CILi1EEES8_S8_EEENS6_IJNS7_ILi128EEESA_NS7_ILi192EEEEEELi128ENS_12float_e4m3_tEfNS_4arch4Sm90ELb0ELb1ELb1ELb1ELb0ELb0ELb0ELb1ELb1ELb1ELb1ELb0EEENS1_21CollectiveEpilogueFwdINS6_IJSA_SA_SA_EEES9_NS_10bfloat16_tESF_Li256ELb1ELb1ELb1ELb1EEENS1_36VarlenDynamicPersistentTileSchedulerILi128ELi128ELi256ELi128ELb1ELb1ELb1ELb1ELb0ELb1EEEEEEEEEvNT_6ParamsE,"",@"SHT_CUDA_INFO"
	.sectionflags	@""
	.align	4


	//----- nvinfo : EIATTR_CUDA_API_VERSION
	.align		4
        /*0000*/ 	.byte	0x04, 0x37
        /*0002*/ 	.short	(.L_114 - .L_113)
.L_113:
        /*0004*/ 	.word	0x00000082


	//----- nvinfo : EIATTR_KPARAM_INFO
	.align		4
.L_114:
        /*0008*/ 	.byte	0x04, 0x17
        /*000a*/ 	.short	(.L_116 - .L_115)
.L_115:
        /*000c*/ 	.word	0x00000000
        /*0010*/ 	.short	0x0000
        /*0012*/ 	.short	0x0000
        /*0014*/ 	.byte	0x00, 0xf0, 0x01, 0x2a


	//----- nvinfo : EIATTR_SPARSE_MMA_MASK
	.align		4
.L_116:
        /*0018*/ 	.byte	0x03, 0x50
        /*001a*/ 	.short	0x0000


	//----- nvinfo : EIATTR_MAXREG_COUNT
	.align		4
        /*001c*/ 	.byte	0x03, 0x1b
        /*001e*/ 	.short	0x00a8


	//----- nvinfo : EIATTR_MERCURY_ISA_VERSION
	.align		4
        /*0020*/ 	.byte	0x03, 0x5f
        /*0022*/ 	.short	0x0101


	//----- nvinfo : EIATTR_VRC_CTA_INIT_COUNT
	.align		4
        /*0024*/ 	.byte	0x02, 0x4a
	.zero		1
	.zero		1


	//----- nvinfo : EIATTR_EXIT_INSTR_OFFSETS
	.align		4
        /*0028*/ 	.byte	0x04, 0x1c
        /*002a*/ 	.short	(.L_118 - .L_117)


	//   ....[0]....
.L_117:
        /*002c*/ 	.word	0x00000010


	//----- nvinfo : EIATTR_MAX_THREADS
	.align		4
.L_118:
        /*0030*/ 	.byte	0x04, 0x05
        /*0032*/ 	.short	(.L_120 - .L_119)
.L_119:
        /*0034*/ 	.word	0x00000180
        /*0038*/ 	.word	0x00000001
        /*003c*/ 	.word	0x00000001


	//----- nvinfo : EIATTR_CBANK_PARAM_SIZE
	.align		4
.L_120:
        /*0040*/ 	.byte	0x03, 0x19
        /*0042*/ 	.short	0x0a80


	//----- nvinfo : EIATTR_PARAM_CBANK
	.align		4
        /*0044*/ 	.byte	0x04, 0x0a
        /*0046*/ 	.short	(.L_122 - .L_121)
	.align		4
.L_121:
        /*0048*/ 	.word	index@(.nv.constant0._ZN7cutlass13device_kernelIN5flash11enable_sm90INS1_16FlashAttnFwdSm90INS1_25CollectiveMainloopFwdSm90ILi2EN4cute5tupleIJNS5_1CILi1EEES8_S8_EEENS6_IJNS7_ILi128EEESA_NS7_ILi192EEEEEELi128ENS_12float_e4m3_tEfNS_4arch4Sm90ELb0ELb1ELb1ELb1ELb0ELb0ELb0ELb1ELb1ELb1ELb1ELb0EEENS1_21CollectiveEpilogueFwdINS6_IJSA_SA_SA_EEES9_NS_10bfloat16_tESF_Li256ELb1ELb1ELb1ELb1EEENS1_36VarlenDynamicPersistentTileSchedulerILi128ELi128ELi256ELi128ELb1ELb1ELb1ELb1ELb0ELb1EEEEEEEEEvNT_6ParamsE)
        /*004c*/ 	.short	0x0380
        /*004e*/ 	.short	0x0a80


	//----- nvinfo : EIATTR_SW_WAR
	.align		4
.L_122:
        /*0050*/ 	.byte	0x04, 0x36
        /*0052*/ 	.short	(.L_124 - .L_123)
.L_123:
        /*0054*/ 	.word	0x00000008
.L_124:


//--------------------- .nv.info._ZN7cutlass13device_kernelIN5flash11enable_sm90INS1_16FlashAttnFwdSm90INS1_25CollectiveMainloopFwdSm90ILi2EN4cute5tupleIJNS5_1CILi1EEES8_S8_EEENS6_IJNS7_ILi128EEESA_NS7_ILi192EEEEEELi128ENS_12float_e4m3_tEfNS_4arch4Sm90ELb0ELb1ELb1ELb1ELb0ELb1ELb0ELb1ELb1ELb1ELb1ELb0EEENS1_21CollectiveEpilogueFwdINS6_IJSA_SA_SA_EEES9_NS_10bfloat16_tESF_Li256ELb1ELb1ELb1ELb1EEENS1_36VarlenDynamicPersistentTileSchedulerILi128ELi128ELi256ELi128ELb1ELb1ELb1ELb1ELb0ELb1EEEEEEEEEvNT_6ParamsE --------------------------
	.section	.nv.info._ZN7cutlass13device_kernelIN5flash11enable_sm90INS1_16FlashAttnFwdSm90INS1_25CollectiveMainloopFwdSm90ILi2EN4cute5tupleIJNS5_1CILi1EEES8_S8_EEENS6_IJNS7_ILi128EEESA_NS7_ILi192EEEEEELi128ENS_12float_e4m3_tEfNS_4arch4Sm90ELb0ELb1ELb1ELb1ELb0ELb1ELb0ELb1ELb1ELb1ELb1ELb0EEENS1_21CollectiveEpilogueFwdINS6_IJSA_SA_SA_EEES9_NS_10bfloat16_tESF_Li256ELb1ELb1ELb1ELb1EEENS1_36VarlenDynamicPersistentTileSchedulerILi128ELi128ELi256ELi128ELb1ELb1ELb1ELb1ELb0ELb1EEEEEEEEEvNT_6ParamsE,"",@"SHT_CUDA_INFO"
	.sectionflags	@""
	.align	4


	//----- nvinfo : EIATTR_CUDA_API_VERSION
	.align		4
        /*0000*/ 	.byte	0x04, 0x37
        /*0002*/ 	.short	(.L_126 - .L_125)
.L_125:
        /*0004*/ 	.word	0x00000082


	//----- nvinfo : EIATTR_KPARAM_INFO
	.align		4
.L_126:
        /*0008*/ 	.byte	0x04, 0x17
        /*000a*/ 	.short	(.L_128 - .L_127)
.L_127:
        /*000c*/ 	.word	0x00000000
        /*0010*/ 	.short	0x0000
        /*0012*/ 	.short	0x0000
        /*0014*/ 	.byte	0x00, 0xf0, 0x01, 0x2a


	//----- nvinfo : EIATTR_SPARSE_MMA_MASK
	.align		4
.L_128:
        /*0018*/ 	.byte	0x03, 0x50
        /*001a*/ 	.short	0x0000


	//----- nvinfo : EIATTR_MAXREG_COUNT
	.align		4
        /*001c*/ 	.byte	0x03, 0x1b
        /*001e*/ 	.short	0x00a8


	//----- nvinfo : EIATTR_MERCURY_ISA_VERSION
	.align		4
        /*0020*/ 	.byte	0x03, 0x5f
        /*0022*/ 	.short	0x0101


	//----- nvinfo : EIATTR_VRC_CTA_INIT_COUNT
	.align		4
        /*0024*/ 	.byte	0x02, 0x4a
	.zero		1
	.zero		1


	//----- nvinfo : EIATTR_EXIT_INSTR_OFFSETS
	.align		4
        /*0028*/ 	.byte	0x04, 0x1c
        /*002a*/ 	.short	(.L_130 - .L_129)


	//   ....[0]....
.L_129:
        /*002c*/ 	.word	0x00000010


	//----- nvinfo : EIATTR_MAX_THREADS
	.align		4
.L_130:
        /*0030*/ 	.byte	0x04, 0x05
        /*0032*/ 	.short	(.L_132 - .L_131)
.L_131:
        /*0034*/ 	.word	0x00000180
        /*0038*/ 	.word	0x00000001
        /*003c*/ 	.word	0x00000001


	//----- nvinfo : EIATTR_CBANK_PARAM_SIZE
	.align		4
.L_132:
        /*0040*/ 	.byte	0x03, 0x19
        /*0042*/ 	.short	0x0a80


	//----- nvinfo : EIATTR_PARAM_CBANK
	.align		4
        /*0044*/ 	.byte	0x04, 0x0a
        /*0046*/ 	.short	(.L_134 - .L_133)
	.align		4
.L_133:
        /*0048*/ 	.word	index@(.nv.constant0._ZN7cutlass13device_kernelIN5flash11enable_sm90INS1_16FlashAttnFwdSm90INS1_25CollectiveMainloopFwdSm90ILi2EN4cute5tupleIJNS5_1CILi1EEES8_S8_EEENS6_IJNS7_ILi128EEESA_NS7_ILi192EEEEEELi128ENS_12float_e4m3_tEfNS_4arch4Sm90ELb0ELb1ELb1ELb1ELb0ELb1ELb0ELb1ELb1ELb1ELb1ELb0EEENS1_21CollectiveEpilogueFwdINS6_IJSA_SA_SA_EEES9_NS_10bfloat16_tESF_Li256ELb1ELb1ELb1ELb1EEENS1_36VarlenDynamicPersistentTileSchedulerILi128ELi128ELi256ELi128ELb1ELb1ELb1ELb1ELb0ELb1EEEEEEEEEvNT_6ParamsE)
        /*004c*/ 	.short	0x0380
        /*004e*/ 	.short	0x0a80


	//----- nvinfo : EIATTR_SW_WAR
	.align		4
.L_134:
        /*0050*/ 	.byte	0x04, 0x36
        /*0052*/ 	.short	(.L_136 - .L_135)
.L_135:
        /*0054*/ 	.word	0x00000008
.L_136:


//--------------------- .nv.info._ZN7cutlass13device_kernelIN5flash11enable_sm90INS1_16FlashAttnFwdSm90INS1_25CollectiveMainloopFwdSm90ILi2EN4cute5tupleIJNS5_1CILi1EEES8_S8_EEENS6_IJNS7_ILi128EEENS7_ILi160EEENS7_ILi192EEEEEELi128ENS_12float_e4m3_tEfNS_4arch4Sm90ELb1ELb0ELb1ELb0ELb0ELb0ELb0ELb1ELb1ELb1ELb1ELb0EEENS1_21CollectiveEpilogueFwdINS6_IJSA_SA_SB_EEES9_NS_10bfloat16_tESG_Li256ELb0ELb1ELb1ELb1EEENS1_19SingleTileSchedulerILb0ELb1ELb1ELi128EEEEEEEEEvNT_6ParamsE --------------------------
	.section	.nv.info._ZN7cutlass13device_kernelIN5flash11enable_sm90INS1_16FlashAttnFwdSm90INS1_25CollectiveMainloopFwdSm90ILi2EN4cute5tupleIJNS5_1CILi1EEES8_S8_EEENS6_IJNS7_ILi128EEENS7_ILi160EEENS7_ILi192EEEEEELi128ENS_12float_e4m3_tEfNS_4arch4Sm90ELb1ELb0ELb1ELb0ELb0ELb0ELb0ELb1ELb1ELb1ELb1ELb0EEENS1_21CollectiveEpilogueFwdINS6_IJSA_SA_SB_EEES9_NS_10bfloat16_tESG_Li256ELb0ELb1ELb1ELb1EEENS1_19SingleTileSchedulerILb0ELb1ELb1ELi128EEEEEEEEEvNT_6ParamsE,"",@"SHT_CUDA_INFO"
	.sectionflags	@""
	.align	4


	//----- nvinfo : EIATTR_CUDA_API_VERSION
	.align		4
        /*0000*/ 	.byte	0x04, 0x37
        /*0002*/ 	.short	(.L_138 - .L_137)
.L_137:
        /*0004*/ 	.word	0x00000082


	//----- nvinfo : EIATTR_KPARAM_INFO
	.align		4
.L_138:
        /*0008*/ 	.byte	0x04, 0x17
        /*000a*/ 	.short	(.L_140 - .L_139)
.L_139:
        /*000c*/ 	.word	0x00000000
        /*0010*/ 	.short	0x0000
        /*0012*/ 	.short	0x0000
        /*0014*/ 	.byte	0x00, 0xf0, 0x01, 0x28


	//----- nvinfo : EIATTR_SPARSE_MMA_MASK
	.align		4
.L_140:
        /*0018*/ 	.byte	0x03, 0x50
        /*001a*/ 	.short	0x0000


	//----- nvinfo : EIATTR_MAXREG_COUNT
	.align		4
        /*001c*/ 	.byte	0x03, 0x1b
        /*001e*/ 	.short	0x00a8


	//----- nvinfo : EIATTR_MERCURY_ISA_VERSION
	.align		4
        /*0020*/ 	.byte	0x03, 0x5f
        /*0022*/ 	.short	0x0101


	//----- nvinfo : EIATTR_VRC_CTA_INIT_COUNT
	.align		4
        /*0024*/ 	.byte	0x02, 0x4a
	.zero		1
	.zero		1


	//----- nvinfo : EIATTR_EXIT_INSTR_OFFSETS
	.align		4
        /*0028*/ 	.byte	0x04, 0x1c
        /*002a*/ 	.short	(.L_142 - .L_141)


	//   ....[0]....
.L_141:
        /*002c*/ 	.word	0x00000010


	//----- nvinfo : EIATTR_MAX_THREADS
	.align		4
.L_142:
        /*0030*/ 	.byte	0x04, 0x05
        /*0032*/ 	.short	(.L_144 - .L_143)
.L_143:
        /*0034*/ 	.word	0x00000180
        /*0038*/ 	.word	0x00000001
        /*003c*/ 	.word	0x00000001


	//----- nvinfo : EIATTR_CBANK_PARAM_SIZE
	.align		4
.L_144:
        /*0040*/ 	.byte	0x03, 0x19
        /*0042*/ 	.short	0x0a00


	//----- nvinfo : EIATTR_PARAM_CBANK
	.align		4
        /*0044*/ 	.byte	0x04, 0x0a
        /*0046*/ 	.short	(.L_146 - .L_145)
	.align		4
.L_145:
        /*0048*/ 	.word	index@(.nv.constant0._ZN7cutlass13device_kernelIN5flash11enable_sm90INS1_16FlashAttnFwdSm90INS1_25CollectiveMainloopFwdSm90ILi2EN4cute5tupleIJNS5_1CILi1EEES8_S8_EEENS6_IJNS7_ILi128EEENS7_ILi160EEENS7_ILi192EEEEEELi128ENS_12float_e4m3_tEfNS_4arch4Sm90ELb1ELb0ELb1ELb0ELb0ELb0ELb0ELb1ELb1ELb1ELb1ELb0EEENS1_21CollectiveEpilogueFwdINS6_IJSA_SA_SB_EEES9_NS_10bfloat16_tESG_Li256ELb0ELb1ELb1ELb1EEENS1_19SingleTileSchedulerILb0ELb1ELb1ELi128EEEEEEEEEvNT_6ParamsE)
        /*004c*/ 	.short	0x0380
        /*004e*/ 	.short	0x0a00


	//----- nvinfo : EIATTR_SW_WAR
	.align		4
.L_146:
        /*0050*/ 	.byte	0x04, 0x36
        /*0052*/ 	.short	(.L_148 - .L_147)
.L_147:
        /*0054*/ 	.word	0x00000008
.L_148:


//--------------------- .nv.info._ZN7cutlass13device_kernelIN5flash11enable_sm90INS1_16FlashAttnFwdSm90INS1_25CollectiveMainloopFwdSm90ILi2EN4cute5tupleIJNS5_1CILi1EEES8_S8_EEENS6_IJNS7_ILi128EEENS7_ILi160EEENS7_ILi192EEEEEELi128ENS_12float_e4m3_tEfNS_4arch4Sm90ELb1ELb0ELb1ELb1ELb0ELb0ELb0ELb1ELb1ELb1ELb1ELb0EEENS1_21CollectiveEpilogueFwdINS6_IJSA_SA_SB_EEES9_NS_10bfloat16_tESG_Li256ELb1ELb1ELb1ELb1EEENS1_36VarlenDynamicPersistentTileSchedulerILi128ELi160ELi256ELi128ELb1ELb1ELb1ELb1ELb1ELb1EEEEEEEEEvNT_6ParamsE --------------------------
	.section	.nv.info._ZN7cutlass13device_kernelIN5flash11enable_sm90INS1_16FlashAttnFwdSm90INS1_25CollectiveMainloopFwdSm90ILi2EN4cute5tupleIJNS5_1CILi1EEES8_S8_EEENS6_IJNS7_ILi128EEENS7_ILi160EEENS7_ILi192EEEEEELi128ENS_12float_e4m3_tEfNS_4arch4Sm90ELb1ELb0ELb1ELb1ELb0ELb0ELb0ELb1ELb1ELb1ELb1ELb0EEENS1_21CollectiveEpilogueFwdINS6_IJSA_SA_SB_EEES9_NS_10bfloat16_tESG_Li256ELb1ELb1ELb1ELb1EEENS1_36VarlenDynamicPersistentTileSchedulerILi128ELi160ELi256ELi128ELb1ELb1ELb1ELb1ELb1ELb1EEEEEEEEEvNT_6ParamsE,"",@"SHT_CUDA_INFO"
	.sectionflags	@""
	.align	4


	//----- nvinfo : EIATTR_CUDA_API_VERSION
	.align		4
        /*0000*/ 	.byte	0x04, 0x37
        /*0002*/ 	.short	(.L_150 - .L_149)
.L_149:
        /*0004*/ 	.word	0x00000082


	//----- nvinfo : EIATTR_KPARAM_INFO
	.align		4
.L_150:
        /*0008*/ 	.byte	0x04, 0x17
        /*000a*/ 	.short	(.L_152 - .L_151)
.L_151:
        /*000c*/ 	.word	0x00000000
        /*0010*/ 	.short	0x0000
        /*0012*/ 	.short	0x0000
        /*0014*/ 	.byte	0x00, 0xf0, 0x01, 0x2a


	//----- nvinfo : EIATTR_SPARSE_MMA_MASK
	.align		4
.L_152:
        /*0018*/ 	.byte	0x03, 0x50
        /*001a*/ 	.short	0x0000


	//----- nvinfo : EIATTR_MAXREG_COUNT
	.align		4
        /*001c*/ 	.byte	0x03, 0x1b
        /*001e*/ 	.short	0x00a8


	//----- nvinfo : EIATTR_MERCURY_ISA_VERSION
	.align		4
        /*0020*/ 	.byte	0x03, 0x5f
        /*0022*/ 	.short	0x0101


	//----- nvinfo : EIATTR_VRC_CTA_INIT_COUNT
	.align		4
        /*0024*/ 	.byte	0x02, 0x4a
	.zero		1
	.zero		1


	//----- nvinfo : EIATTR_EXIT_INSTR_OFFSETS
	.align		4
        /*0028*/ 	.byte	0x04, 0x1c
        /*002a*/ 	.short	(.L_154 - .L_153)


	//   ....[0]....
.L_153:
        /*002c*/ 	.word	0x00000010


	//----- nvinfo : EIATTR_MAX_THREADS
	.align		4
.L_154:
        /*0030*/ 	.byte	0x04, 0x05
        /*0032*/ 	.short	(.L_156 - .L_155)
.L_155:
        /*0034*/ 	.word	0x00000180
        /*0038*/ 	.word	0x00000001
        /*003c*/ 	.word	0x00000001


	//----- nvinfo : EIATTR_CBANK_PARAM_SIZE
	.align		4
.L_156:
        /*0040*/ 	.byte	0x03, 0x19
        /*0042*/ 	.short	0x0a80


	//----- nvinfo : EIATTR_PARAM_CBANK
	.align		4
        /*0044*/ 	.byte	0x04, 0x0a
        /*0046*/ 	.short	(.L_158 - .L_157)
	.align		4
.L_157:
        /*0048*/ 	.word	index@(.nv.constant0._ZN7cutlass13device_kernelIN5flash11enable_sm90INS1_16FlashAttnFwdSm90INS1_25CollectiveMainloopFwdSm90ILi2EN4cute5tupleIJNS5_1CILi1EEES8_S8_EEENS6_IJNS7_ILi128EEENS7_ILi160EEENS7_ILi192EEEEEELi128ENS_12float_e4m3_tEfNS_4arch4Sm90ELb1ELb0ELb1ELb1ELb0ELb0ELb0ELb1ELb1ELb1ELb1ELb0EEENS1_21CollectiveEpilogueFwdINS6_IJSA_SA_SB_EEES9_NS_10bfloat16_tESG_Li256ELb1ELb1ELb1ELb1EEENS1_36VarlenDynamicPersistentTileSchedulerILi128ELi160ELi256ELi128ELb1ELb1ELb1ELb1ELb1ELb1EEEEEEEEEvNT_6ParamsE)
        /*004c*/ 	.short	0x0380
        /*004e*/ 	.short	0x0a80


	//----- nvinfo : EIATTR_SW_WAR
	.align		4
.L_158:
        /*0050*/ 	.byte	0x04, 0x36
        /*0052*/ 	.short	(.L_160 - .L_159)
.L_159:
        /*0054*/ 	.word	0x00000008
.L_160:


//--------------------- .nv.info._ZN7cutlass13device_kernelIN5flash11enable_sm90INS1_16FlashAttnFwdSm90INS1_25CollectiveMainloopFwdSm90ILi2EN4cute5tupleIJNS5_1CILi1EEES8_S8_EEENS6_IJNS7_ILi128EEENS7_ILi160EEENS7_ILi192EEEEEELi128ENS_12float_e4m3_tEfNS_4arch4Sm90ELb1ELb0ELb1ELb1ELb0ELb1ELb0ELb1ELb1ELb1ELb1ELb0EEENS1_21CollectiveEpilogueFwdINS6_IJSA_SA_SB_EEES9_NS_10bfloat16_tESG_Li256ELb1ELb1ELb1ELb1EEENS1_36VarlenDynamicPersistentTileSchedulerILi128ELi160ELi256ELi128ELb1ELb1ELb1ELb1ELb1ELb1EEEEEEEEEvNT_6ParamsE --------------------------
	.section	.nv.info._ZN7cutlass13device_kernelIN5flash11enable_sm90INS1_16FlashAttnFwdSm90INS1_25CollectiveMainloopFwdSm90ILi2EN4cute5tupleIJNS5_1CILi1EEES8_S8_EEENS6_IJNS7_ILi128EEENS7_ILi160EEENS7_ILi192EEEEEELi128ENS_12float_e4m3_tEfNS_4arch4Sm90ELb1ELb0ELb1ELb1ELb0ELb1ELb0ELb1ELb1ELb1ELb1ELb0EEENS1_21CollectiveEpilogueFwdINS6_IJSA_SA_SB_EEES9_NS_10bfloat16_tESG_Li256ELb1ELb1ELb1ELb1EEENS1_36VarlenDynamicPersistentTileSchedulerILi128ELi160ELi256ELi128ELb1ELb1ELb1ELb1ELb1ELb1EEEEEEEEEvNT_6ParamsE,"",@"SHT_CUDA_INFO"
	.sectionflags	@""
	.align	4


	//----- nvinfo : EIATTR_CUDA_API_VERSION
	.align		4
        /*0000*/ 	.byte	0x04, 0x37
        /*0002*/ 	.short	(.L_162 - .L_161)
.L_161:
        /*0004*/ 	.word	0x00000082


	//----- nvinfo : EIATTR_KPARAM_INFO
	.align		4
.L_162:
        /*0008*/ 	.byte	0x04, 0x17
        /*000a*/ 	.short	(.L_164 - .L_163)
.L_163:
        /*000c*/ 	.word	0x00000000
        /*0010*/ 	.short	0x0000
        /*0012*/ 	.short	0x0000
        /*0014*/ 	.byte	0x00, 0xf0, 0x01, 0x2a


	//----- nvinfo : EIATTR_SPARSE_MMA_MASK
	.align		4
.L_164:
        /*0018*/ 	.byte	0x03, 0x50
        /*001a*/ 	.short	0x0000


	//----- nvinfo : EIATTR_MAXREG_COUNT
	.align		4
        /*001c*/ 	.byte	0x03, 0x1b
        /*001e*/ 	.short	0x00a8


	//----- nvinfo : EIATTR_MERCURY_ISA_VERSION
	.align		4
        /*0020*/ 	.byte	0x03, 0x5f
        /*0022*/ 	.short	0x0101


	//----- nvinfo : EIATTR_VRC_CTA_INIT_COUNT
	.align		4
        /*0024*/ 	.byte	0x02, 0x4a
	.zero		1
	.zero		1


	//----- nvinfo : EIATTR_EXIT_INSTR_OFFSETS
	.align		4
        /*0028*/ 	.byte	0x04, 0x1c
        /*002a*/ 	.short	(.L_166 - .L_165)


	//   ....[0]....
.L_165:
        /*002c*/ 	.word	0x00000010


	//----- nvinfo : EIATTR_MAX_THREADS
	.align		4
.L_166:
        /*0030*/ 	.byte	0x04, 0x05
        /*0032*/ 	.short	(.L_168 - .L_167)
.L_167:
        /*0034*/ 	.word	0x00000180
        /*0038*/ 	.word	0x00000001
        /*003c*/ 	.word	0x00000001


	//----- nvinfo : EIATTR_CBANK_PARAM_SIZE
	.align		4
.L_168:
        /*0040*/ 	.byte	0x03, 0x19
        /*0042*/ 	.short	0x0a80


	//----- nvinfo : EIATTR_PARAM_CBANK
	.align		4
        /*0044*/ 	.byte	0x04, 0x0a
        /*0046*/ 	.short	(.L_170 - .L_169)
	.align		4
.L_169:
        /*0048*/ 	.word	index@(.nv.constant0._ZN7cutlass13device_kernelIN5flash11enable_sm90INS1_16FlashAttnFwdSm90INS1_25CollectiveMainloopFwdSm90ILi2EN4cute5tupleIJNS5_1CILi1EEES8_S8_EEENS6_IJNS7_ILi128EEENS7_ILi160EEENS7_ILi192EEEEEELi128ENS_12float_e4m3_tEfNS_4arch4Sm90ELb1ELb0ELb1ELb1ELb0ELb1ELb0ELb1ELb1ELb1ELb1ELb0EEENS1_21CollectiveEpilogueFwdINS6_IJSA_SA_SB_EEES9_NS_10bfloat16_tESG_Li256ELb1ELb1ELb1ELb1EEENS1_36VarlenDynamicPersistentTileSchedulerILi128ELi160ELi256ELi128ELb1ELb1ELb1ELb1ELb1ELb1EEEEEEEEEvNT_6ParamsE)
        /*004c*/ 	.short	0x0380
        /*004e*/ 	.short	0x0a80


	//----- nvinfo : EIATTR_SW_WAR
	.align		4
.L_170:
        /*0050*/ 	.byte	0x04, 0x36
        /*0052*/ 	.short	(.L_172 - .L_171)
.L_171:
        /*0054*/ 	.word	0x00000008
.L_172:


//--------------------- .nv.callgraph             --------------------------
	.section	.nv.callgraph,"",@"SHT_CUDA_CALLGRAPH"
	.align	4
	.sectionentsize	8
	.align		4
        /*0000*/ 	.word	0x00000000
	.align		4
        /*0004*/ 	.word	0xffffffff
	.align		4
        /*0008*/ 	.word	0x00000000
	.align		4
        /*000c*/ 	.word	0xfffffffe
	.align		4
        /*0010*/ 	.word	0x00000000
	.align		4
        /*0014*/ 	.word	0xfffffffd
	.align		4
        /*0018*/ 	.word	0x00000000
	.align		4
        /*001c*/ 	.word	0xfffffffc


//--------------------- .nv.constant4             --------------------------
	.section	.nv.constant4,"a",@progbits
	.align	8
	.align		8
.nv.constant4:
        /*0000*/ 	.dword	_ZN84_INTERNAL_b701f088_48_flash_fwd_hdim192_128_e4m3_split_softcap_sm90_cu_f3e6f9ee_31334cuda3std3__45__cpo5beginE
	.align		8
        /*0008*/ 	.dword	_ZN84_INTERNAL_b701f088_48_flash_fwd_hdim192_128_e4m3_split_softcap_sm90_cu_f3e6f9ee_31334cuda3std3__45__cpo3endE
	.align		8
        /*0010*/ 	.dword	_ZN84_INTERNAL_b701f088_48_flash_fwd_hdim192_128_e4m3_split_softcap_sm90_cu_f3e6f9ee_31334cuda3std3__45__cpo6cbeginE
	.align		8
        /*0018*/ 	.dword	_ZN84_INTERNAL_b701f088_48_flash_fwd_hdim192_128_e4m3_split_softcap_sm90_cu_f3e6f9ee_31334cuda3std3__45__cpo4cendE
	.align		8
        /*0020*/ 	.dword	_ZN84_INTERNAL_b701f088_48_flash_fwd_hdim192_128_e4m3_split_softcap_sm90_cu_f3e6f9ee_31334cuda3std3__486_GLOBAL__N__b701f088_48_flash_fwd_hdim192_128_e4m3_split_softcap_sm90_cu_f3e6f9ee_31336ignoreE
	.align		8
        /*0028*/ 	.dword	_ZN84_INTERNAL_b701f088_48_flash_fwd_hdim192_128_e4m3_split_softcap_sm90_cu_f3e6f9ee_31334cuda3std3__419piecewise_constructE
	.align		8
        /*0030*/ 	.dword	_ZN84_INTERNAL_b701f088_48_flash_fwd_hdim192_128_e4m3_split_softcap_sm90_cu_f3e6f9ee_31334cuda3std3__48in_placeE
	.align		8
        /*0038*/ 	.dword	_ZN84_INTERNAL_b701f088_48_flash_fwd_hdim192_128_e4m3_split_softcap_sm90_cu_f3e6f9ee_31334cuda3std6ranges3__45__cpo4swapE
	.align		8
        /*0040*/ 	.dword	_ZN84_INTERNAL_b701f088_48_flash_fwd_hdim192_128_e4m3_split_softcap_sm90_cu_f3e6f9ee_31334cuda3std6ranges3__45__cpo9iter_moveE
	.align		8
        /*0048*/ 	.dword	_ZN84_INTERNAL_b701f088_48_flash_fwd_hdim192_128_e4m3_split_softcap_sm90_cu_f3e6f9ee_31334cute7productE
	.align		8
        /*0050*/ 	.dword	_ZN84_INTERNAL_b701f088_48_flash_fwd_hdim192_128_e4m3_split_softcap_sm90_cu_f3e6f9ee_31334cute1_E


//--------------------- .text._ZN7cutlass13device_kernelIN5flash11enable_sm90INS1_16FlashAttnFwdSm90INS1_25CollectiveMainloopFwdSm90ILi2EN4cute5tupleIJNS5_1CILi1EEES8_S8_EEENS6_IJNS7_ILi128EEENS7_ILi160EEENS7_ILi192EEEEEELi128ENS_12float_e4m3_tEfNS_4arch4Sm90ELb0ELb0ELb1ELb0ELb0ELb0ELb0ELb1ELb1ELb1ELb1ELb0EEENS1_21CollectiveEpilogueFwdINS6_IJSA_SA_SB_EEES9_NS_10bfloat16_tESG_Li256ELb0ELb1ELb1ELb1EEENS1_19SingleTileSchedulerILb0ELb1ELb1ELi128EEEEEEEEEvNT_6ParamsE --------------------------
	.section	.text._ZN7cutlass13device_kernelIN5flash11enable_sm90INS1_16FlashAttnFwdSm90INS1_25CollectiveMainloopFwdSm90ILi2EN4cute5tupleIJNS5_1CILi1EEES8_S8_EEENS6_IJNS7_ILi128EEENS7_ILi160EEENS7_ILi192EEEEEELi128ENS_12float_e4m3_tEfNS_4arch4Sm90ELb0ELb0ELb1ELb0ELb0ELb0ELb0ELb1ELb1ELb1ELb1ELb0EEENS1_21CollectiveEpilogueFwdINS6_IJSA_SA_SB_EEES9_NS_10bfloat16_tESG_Li256ELb0ELb1ELb1ELb1EEENS1_19SingleTileSchedulerILb0ELb1ELb1ELi128EEEEEEEEEvNT_6ParamsE,"ax",@progbits
	.align	128
.text._ZN7cutlass13device_kernelIN5flash11enable_sm90INS1_16FlashAttnFwdSm90INS1_25CollectiveMainloopFwdSm90ILi2EN4cute5tupleIJNS5_1CILi1EEES8_S8_EEENS6_IJNS7_ILi128EEENS7_ILi160EEENS7_ILi192EEEEEELi128ENS_12float_e4m3_tEfNS_4arch4Sm90ELb0ELb0ELb1ELb0ELb0ELb0ELb0ELb1ELb1ELb1ELb1ELb0EEENS1_21CollectiveEpilogueFwdINS6_IJSA_SA_SB_EEES9_NS_10bfloat16_tESG_Li256ELb0ELb1ELb1ELb1EEENS1_19SingleTileSchedulerILb0ELb1ELb1ELi128EEEEEEEEEvNT_6ParamsE:
        .type           _ZN7cutlass13device_kernelIN5flash11enable_sm90INS1_16FlashAttnFwdSm90INS1_25CollectiveMainloopFwdSm90ILi2EN4cute5tupleIJNS5_1CILi1EEES8_S8_EEENS6_IJNS7_ILi128EEENS7_ILi160EEENS7_ILi192EEEEEELi128ENS_12float_e4m3_tEfNS_4arch4Sm90ELb0ELb0ELb1ELb0ELb0ELb0ELb0ELb1ELb1ELb1ELb1ELb0EEENS1_21CollectiveEpilogueFwdINS6_IJSA_SA_SB_EEES9_NS_10bfloat16_tESG_Li256ELb0ELb1ELb1ELb1EEENS1_19SingleTileSchedulerILb0ELb1ELb1ELi128EEEEEEEEEvNT_6ParamsE,@function
        .size           _ZN7cutlass13device_kernelIN5flash11enable_sm90INS1_16FlashAttnFwdSm90INS1_25CollectiveMainloopFwdSm90ILi2EN4cute5tupleIJNS5_1CILi1EEES8_S8_EEENS6_IJNS7_ILi128EEENS7_ILi160EEENS7_ILi192EEEEEELi128ENS_12float_e4m3_tEfNS_4arch4Sm90ELb0ELb0ELb1ELb0ELb0ELb0ELb0ELb1ELb1ELb1ELb1ELb0EEENS1_21CollectiveEpilogueFwdINS6_IJSA_SA_SB_EEES9_NS_10bfloat16_tESG_Li256ELb0ELb1ELb1ELb1EEENS1_19SingleTileSchedulerILb0ELb1ELb1ELi128EEEEEEEEEvNT_6ParamsE,(.L_x_9 - _ZN7cutlass13device_kernelIN5flash11enable_sm90INS1_16FlashAttnFwdSm90INS1_25CollectiveMainloopFwdSm90ILi2EN4cute5tupleIJNS5_1CILi1EEES8_S8_EEENS6_IJNS7_ILi128EEENS7_ILi160EEENS7_ILi192EEEEEELi128ENS_12float_e4m3_tEfNS_4arch4Sm90ELb0ELb0ELb1ELb0ELb0ELb0ELb0ELb1ELb1ELb1ELb1ELb0EEENS1_21CollectiveEpilogueFwdINS6_IJSA_SA_SB_EEES9_NS_10bfloat16_tESG_Li256ELb0ELb1ELb1ELb1EEENS1_19SingleTileSchedulerILb0ELb1ELb1ELi128EEEEEEEEEvNT_6ParamsE)
        .other          _ZN7cutlass13device_kernelIN5flash11enable_sm90INS1_16FlashAttnFwdSm90INS1_25CollectiveMainloopFwdSm90ILi2EN4cute5tupleIJNS5_1CILi1EEES8_S8_EEENS6_IJNS7_ILi128EEENS7_ILi160EEENS7_ILi192EEEEEELi128ENS_12float_e4m3_tEfNS_4arch4Sm90ELb0ELb0ELb1ELb0ELb0ELb0ELb0ELb1ELb1ELb1ELb1ELb0EEENS1_21CollectiveEpilogueFwdINS6_IJSA_SA_SB_EEES9_NS_10bfloat16_tESG_Li256ELb0ELb1ELb1ELb1EEENS1_19SingleTileSchedulerILb0ELb1ELb1ELi128EEEEEEEEEvNT_6ParamsE,@"STO_CUDA_ENTRY STV_DEFAULT"
_ZN7cutlass13device_kernelIN5flash11enable_sm90INS1_16FlashAttnFwdSm90INS1_25CollectiveMainloopFwdSm90ILi2EN4cute5tupleIJNS5_1CILi1EEES8_S8_EEENS6_IJNS7_ILi128EEENS7_ILi160EEENS7_ILi192EEEEEELi128ENS_12float_e4m3_tEfNS_4arch4Sm90ELb0ELb0ELb1ELb0ELb0ELb0ELb0ELb1ELb1ELb1ELb1ELb0EEENS1_21CollectiveEpilogueFwdINS6_IJSA_SA_SB_EEES9_NS_10bfloat16_tESG_Li256ELb0ELb1ELb1ELb1EEENS1_19SingleTileSchedulerILb0ELb1ELb1ELi128EEEEEEEEEvNT_6ParamsE:
[----:B------:R-:W-:Y:S01]  /*0000*/  LDC R1, c[0x0][0x37c] ;  /* 0x0000df00ff017b82 */ /* 0x000fe20000000800 */
[----:B------:R-:W-:Y:S05]  /*0010*/  EXIT ;  /* 0x000000000000794d */ /* 0x000fea0003800000 */
.L_x_0:
[----:B------:R-:W-:-:S00]  /*0020*/  BRA `(.L_x_0) ;  /* 0xfffffffc00fc7947 */ /* 0x000fc0000383ffff */
[----:B------:R-:W-:-:S00]  /*0030*/  NOP ;  /* 0x0000000000007918 */ /* 0x000fc00000000000 */
        /* <DEDUP_REMOVED lines=12> */
.L_x_9:


//--------------------- .text._ZN7cutlass13device_kernelIN5flash11enable_sm90INS1_16FlashAttnFwdSm90INS1_25CollectiveMainloopFwdSm90ILi2EN4cute5tupleIJNS5_1CILi1EEES8_S8_EEENS6_IJNS7_ILi128EEENS7_ILi160EEENS7_ILi192EEEEEELi128ENS_12float_e4m3_tEfNS_4arch4Sm90ELb0ELb0ELb1ELb1ELb0ELb0ELb0ELb1ELb1ELb1ELb1ELb0EEENS1_21CollectiveEpilogueFwdINS6_IJSA_SA_SB_EEES9_NS_10bfloat16_tESG_Li256ELb1ELb1ELb1ELb1EEENS1_36VarlenDynamicPersistentTileSchedulerILi128ELi160ELi256ELi128ELb1ELb1ELb1ELb0ELb1ELb1EEEEEEEEEvNT_6ParamsE --------------------------
	.section	.text._ZN7cutlass13device_kernelIN5flash11enable_sm90INS1_16FlashAttnFwdSm90INS1_25CollectiveMainloopFwdSm90ILi2EN4cute5tupleIJNS5_1CILi1EEES8_S8_EEENS6_IJNS7_ILi128EEENS7_ILi160EEENS7_ILi192EEEEEELi128ENS_12float_e4m3_tEfNS_4arch4Sm90ELb0ELb0ELb1ELb1ELb0ELb0ELb0ELb1ELb1ELb1ELb1ELb0EEENS1_21CollectiveEpilogueFwdINS6_IJSA_SA_SB_EEES9_NS_10bfloat16_tESG_Li256ELb1ELb1ELb1ELb1EEENS1_36VarlenDynamicPersistentTileSchedulerILi128ELi160ELi256ELi128ELb1ELb1ELb1ELb0ELb1ELb1EEEEEEEEEvNT_6ParamsE,"ax",@progbits
	.align	128
.text._ZN7cutlass13device_kernelIN5flash11enable_sm90INS1_16FlashAttnFwdSm90INS1_25CollectiveMainloopFwdSm90ILi2EN4cute5tupleIJNS5_1CILi1EEES8_S8_EEENS6_IJNS7_ILi128EEENS7_ILi160EEENS7_ILi192EEEEEELi128ENS_12float_e4m3_tEfNS_4arch4Sm90ELb0ELb0ELb1ELb1ELb0ELb0ELb0ELb1ELb1ELb1ELb1ELb0EEENS1_21CollectiveEpilogueFwdINS6_IJSA_SA_SB_EEES9_NS_10bfloat16_tESG_Li256ELb1ELb1ELb1ELb1EEENS1_36VarlenDynamicPersistentTileSchedulerILi128ELi160ELi256ELi128ELb1ELb1ELb1ELb0ELb1ELb1EEEEEEEEEvNT_6ParamsE:
        .type           _ZN7cutlass13device_kernelIN5flash11enable_sm90INS1_16FlashAttnFwdSm90INS1_25CollectiveMainloopFwdSm90ILi2EN4cute5tupleIJNS5_1CILi1EEES8_S8_EEENS6_IJNS7_ILi128EEENS7_ILi160EEENS7_ILi192EEEEEELi128ENS_12float_e4m3_tEfNS_4arch4Sm90ELb0ELb0ELb1ELb1ELb0ELb0ELb0ELb1ELb1ELb1ELb1ELb0EEENS1_21CollectiveEpilogueFwdINS6_IJSA_SA_SB_EEES9_NS_10bfloat16_tESG_Li256ELb1ELb1ELb1ELb1EEENS1_36VarlenDynamicPersistentTileSchedulerILi128ELi160ELi256ELi128ELb1ELb1ELb1ELb0ELb1ELb1EEEEEEEEEvNT_6ParamsE,@function
        .size           _ZN7cutlass13device_kernelIN5flash11enable_sm90INS1_16FlashAttnFwdSm90INS1_25CollectiveMainloopFwdSm90ILi2EN4cute5tupleIJNS5_1CILi1EEES8_S8_EEENS6_IJNS7_ILi128EEENS7_ILi160EEENS7_ILi192EEEEEELi128ENS_12float_e4m3_tEfNS_4arch4Sm90ELb0ELb0ELb1ELb1ELb0ELb0ELb0ELb1ELb1ELb1ELb1ELb0EEENS1_21CollectiveEpilogueFwdINS6_IJSA_SA_SB_EEES9_NS_10bfloat16_tESG_Li256ELb1ELb1ELb1ELb1EEENS1_36VarlenDynamicPersistentTileSchedulerILi128ELi160ELi256ELi128ELb1ELb1ELb1ELb0ELb1ELb1EEEEEEEEEvNT_6ParamsE,(.L_x_10 - _ZN7cutlass13device_kernelIN5flash11enable_sm90INS1_16FlashAttnFwdSm90INS1_25CollectiveMainloopFwdSm90ILi2EN4cute5tupleIJNS5_1CILi1EEES8_S8_EEENS6_IJNS7_ILi128EEENS7_ILi160EEENS7_ILi192EEEEEELi128ENS_12float_e4m3_tEfNS_4arch4Sm90ELb0ELb0ELb1ELb1ELb0ELb0ELb0ELb1ELb1ELb1ELb1ELb0EEENS1_21CollectiveEpilogueFwdINS6_IJSA_SA_SB_EEES9_NS_10bfloat16_tESG_Li256ELb1ELb1ELb1ELb1EEENS1_36VarlenDynamicPersistentTileSchedulerILi128ELi160ELi256ELi128ELb1ELb1ELb1ELb0ELb1ELb1EEEEEEEEEvNT_6ParamsE)
        .other          _ZN7cutlass13device_kernelIN5flash11enable_sm90INS1_16FlashAttnFwdSm90INS1_25CollectiveMainloopFwdSm90ILi2EN4cute5tupleIJNS5_1CILi1EEES8_S8_EEENS6_IJNS7_ILi128EEENS7_ILi160EEENS7_ILi192EEEEEELi128ENS_12float_e4m3_tEfNS_4arch4Sm90ELb0ELb0ELb1ELb1ELb0ELb0ELb0ELb1ELb1ELb1ELb1ELb0EEENS1_21CollectiveEpilogueFwdINS6_IJSA_SA_SB_EEES9_NS_10bfloat16_tESG_Li256ELb1ELb1ELb1ELb1EEENS1_36VarlenDynamicPersistentTileSchedulerILi128ELi160ELi256ELi128ELb1ELb1ELb1ELb0ELb1ELb1EEEEEEEEEvNT_6ParamsE,@"STO_CUDA_ENTRY STV_DEFAULT"
_ZN7cutlass13device_kernelIN5flash11enable_sm90INS1_16FlashAttnFwdSm90INS1_25CollectiveMainloopFwdSm90ILi2EN4cute5tupleIJNS5_1CILi1EEES8_S8_EEENS6_IJNS7_ILi128EEENS7_ILi160EEENS7_ILi192EEEEEELi128ENS_12float_e4m3_tEfNS_4arch4Sm90ELb0ELb0ELb1ELb1ELb0ELb0ELb0ELb1ELb1ELb1ELb1ELb0EEENS1_21CollectiveEpilogueFwdINS6_IJSA_SA_SB_EEES9_NS_10bfloat16_tESG_Li256ELb1ELb1ELb1ELb1EEENS1_36VarlenDynamicPersistentTileSchedulerILi128ELi160ELi256ELi128ELb1ELb1ELb1ELb0ELb1ELb1EEEEEEEEEvNT_6ParamsE:
[----:B------:R-:W-:Y:S01]  /*0000*/  LDC R1, c[0x0][0x37c] ;  /* 0x0000df00ff017b82 */ /* 0x000fe20000000800 */
[----:B------:R-:W-:Y:S05]  /*0010*/  EXIT ;  /* 0x000000000000794d */ /* 0x000fea0003800000 */
.L_x_1:
        /* <DEDUP_REMOVED lines=14> */
.L_x_10:


//--------------------- .text._ZN7cutlass13device_kernelIN5flash11enable_sm90INS1_16FlashAttnFwdSm90INS1_25CollectiveMainloopFwdSm90ILi2EN4cute5tupleIJNS5_1CILi1EEES8_S8_EEENS6_IJNS7_ILi128EEENS7_ILi160EEENS7_ILi192EEEEEELi128ENS_12float_e4m3_tEfNS_4arch4Sm90ELb0ELb0ELb1ELb1ELb0ELb1ELb0ELb1ELb1ELb1ELb1ELb0EEENS1_21CollectiveEpilogueFwdINS6_IJSA_SA_SB_EEES9_NS_10bfloat16_tESG_Li256ELb1ELb1ELb1ELb1EEENS1_36VarlenDynamicPersistentTileSchedulerILi128ELi160ELi256ELi128ELb1ELb1ELb1ELb0ELb1ELb1EEEEEEEEEvNT_6ParamsE --------------------------
	.section	.text._ZN7cutlass13device_kernelIN5flash11enable_sm90INS1_16FlashAttnFwdSm90INS1_25CollectiveMainloopFwdSm90ILi2EN4cute5tupleIJNS5_1CILi1EEES8_S8_EEENS6_IJNS7_ILi128EEENS7_ILi160EEENS7_ILi192EEEEEELi128ENS_12float_e4m3_tEfNS_4arch4Sm90ELb0ELb0ELb1ELb1ELb0ELb1ELb0ELb1ELb1ELb1ELb1ELb0EEENS1_21CollectiveEpilogueFwdINS6_IJSA_SA_SB_EEES9_NS_10bfloat16_tESG_Li256ELb1ELb1ELb1ELb1EEENS1_36VarlenDynamicPersistentTileSchedulerILi128ELi160ELi256ELi128ELb1ELb1ELb1ELb0ELb1ELb1EEEEEEEEEvNT_6ParamsE,"ax",@progbits
	.align	128
.text._ZN7cutlass13device_kernelIN5flash11enable_sm90INS1_16FlashAttnFwdSm90INS1_25CollectiveMainloopFwdSm90ILi2EN4cute5tupleIJNS5_1CILi1EEES8_S8_EEENS6_IJNS7_ILi128EEENS7_ILi160EEENS7_ILi192EEEEEELi128ENS_12float_e4m3_tEfNS_4arch4Sm90ELb0ELb0ELb1ELb1ELb0ELb1ELb0ELb1ELb1ELb1ELb1ELb0EEENS1_21CollectiveEpilogueFwdINS6_IJSA_SA_SB_EEES9_NS_10bfloat16_tESG_Li256ELb1ELb1ELb1ELb1EEENS1_36VarlenDynamicPersistentTileSchedulerILi128ELi160ELi256ELi128ELb1ELb1ELb1ELb0ELb1ELb1EEEEEEEEEvNT_6ParamsE:
        .type           _ZN7cutlass13device_kernelIN5flash11enable_sm90INS1_16FlashAttnFwdSm90INS1_25CollectiveMainloopFwdSm90ILi2EN4cute5tupleIJNS5_1CILi1EEES8_S8_EEENS6_IJNS7_ILi128EEENS7_ILi160EEENS7_ILi192EEEEEELi128ENS_12float_e4m3_tEfNS_4arch4Sm90ELb0ELb0ELb1ELb1ELb0ELb1ELb0ELb1ELb1ELb1ELb1ELb0EEENS1_21CollectiveEpilogueFwdINS6_IJSA_SA_SB_EEES9_NS_10bfloat16_tESG_Li256ELb1ELb1ELb1ELb1EEENS1_36VarlenDynamicPersistentTileSchedulerILi128ELi160ELi256ELi128ELb1ELb1ELb1ELb0ELb1ELb1EEEEEEEEEvNT_6ParamsE,@function
        .size           _ZN7cutlass13device_kernelIN5flash11enable_sm90INS1_16FlashAttnFwdSm90INS1_25CollectiveMainloopFwdSm90ILi2EN4cute5tupleIJNS5_1CILi1EEES8_S8_EEENS6_IJNS7_ILi128EEENS7_ILi160EEENS7_ILi192EEEEEELi128ENS_12float_e4m3_tEfNS_4arch4Sm90ELb0ELb0ELb1ELb1ELb0ELb1ELb0ELb1ELb1ELb1ELb1ELb0EEENS1_21CollectiveEpilogueFwdINS6_IJSA_SA_SB_EEES9_NS_10bfloat16_tESG_Li256ELb1ELb1ELb1ELb1EEENS1_36VarlenDynamicPersistentTileSchedulerILi128ELi160ELi256ELi128ELb1ELb1ELb1ELb0ELb1ELb1EEEEEEEEEvNT_6ParamsE,(.L_x_11 - _ZN7cutlass13device_kernelIN5flash11enable_sm90INS1_16FlashAttnFwdSm90INS1_25CollectiveMainloopFwdSm90ILi2EN4cute5tupleIJNS5_1CILi1EEES8_S8_EEENS6_IJNS7_ILi128EEENS7_ILi160EEENS7_ILi192EEEEEELi128ENS_12float_e4m3_tEfNS_4arch4Sm90ELb0ELb0ELb1ELb1ELb0ELb1ELb0ELb1ELb1ELb1ELb1ELb0EEENS1_21CollectiveEpilogueFwdINS6_IJSA_SA_SB_EEES9_NS_10bfloat16_tESG_Li256ELb1ELb1ELb1ELb1EEENS1_36VarlenDynamicPersistentTileSchedulerILi128ELi160ELi256ELi128ELb1ELb1ELb1ELb0ELb1ELb1EEEEEEEEEvNT_6ParamsE)
        .other          _ZN7cutlass13device_kernelIN5flash11enable_sm90INS1_16FlashAttnFwdSm90INS1_25CollectiveMainloopFwdSm90ILi2EN4cute5tupleIJNS5_1CILi1EEES8_S8_EEENS6_IJNS7_ILi128EEENS7_ILi160EEENS7_ILi192EEEEEELi128ENS_12float_e4m3_tEfNS_4arch4Sm90ELb0ELb0ELb1ELb1ELb0ELb1ELb0ELb1ELb1ELb1ELb1ELb0EEENS1_21CollectiveEpilogueFwdINS6_IJSA_SA_SB_EEES9_NS_10bfloat16_tESG_Li256ELb1ELb1ELb1ELb1EEENS1_36VarlenDynamicPersistentTileSchedulerILi128ELi160ELi256ELi128ELb1ELb1ELb1ELb0ELb1ELb1EEEEEEEEEvNT_6ParamsE,@"STO_CUDA_ENTRY STV_DEFAULT"
_ZN7cutlass13device_kernelIN5flash11enable_sm90INS1_16FlashAttnFwdSm90INS1_25CollectiveMainloopFwdSm90ILi2EN4cute5tupleIJNS5_1CILi1EEES8_S8_EEENS6_IJNS7_ILi128EEENS7_ILi160EEENS7_ILi192EEEEEELi128ENS_12float_e4m3_tEfNS_4arch4Sm90ELb0ELb0ELb1ELb1ELb0ELb1ELb0ELb1ELb1ELb1ELb1ELb0EEENS1_21CollectiveEpilogueFwdINS6_IJSA_SA_SB_EEES9_NS_10bfloat16_tESG_Li256ELb1ELb1ELb1ELb1EEENS1_36VarlenDynamicPersistentTileSchedulerILi128ELi160ELi256ELi128ELb1ELb1ELb1ELb0ELb1ELb1EEEEEEEEEvNT_6ParamsE:
[----:B------:R-:W-:Y:S01]  /*0000*/  LDC R1, c[0x0][0x37c] ;  /* 0x0000df00ff017b82 */ /* 0x000fe20000000800 */
[----:B------:R-:W-:Y:S05]  /*0010*/  EXIT ;  /* 0x000000000000794d */ /* 0x000fea0003800000 */
.L_x_2:
        /* <DEDUP_REMOVED lines=14> */
.L_x_11:


//--------------------- .text._ZN7cutlass13device_kernelIN5flash11enable_sm90INS1_16FlashAttnFwdSm90INS1_25CollectiveMainloopFwdSm90ILi2EN4cute5tupleIJNS5_1CILi1EEES8_S8_EEENS6_IJNS7_ILi128EEESA_NS7_ILi192EEEEEELi128ENS_12float_e4m3_tEfNS_4arch4Sm90ELb0ELb1ELb1ELb0ELb0ELb0ELb0ELb1ELb1ELb1ELb1ELb0EEENS1_21CollectiveEpilogueFwdINS6_IJSA_SA_SA_EEES9_NS_10bfloat16_tESF_Li256ELb0ELb1ELb1ELb1EEENS1_19SingleTileSchedulerILb0ELb1ELb1ELi128EEEEEEEEEvNT_6ParamsE --------------------------
	.section	.text._ZN7cutlass13device_kernelIN5flash11enable_sm90INS1_16FlashAttnFwdSm90INS1_25CollectiveMainloopFwdSm90ILi2EN4cute5tupleIJNS5_1CILi1EEES8_S8_EEENS6_IJNS7_ILi128EEESA_NS7_ILi192EEEEEELi128ENS_12float_e4m3_tEfNS_4arch4Sm90ELb0ELb1ELb1ELb0ELb0ELb0ELb0ELb1ELb1ELb1ELb1ELb0EEENS1_21CollectiveEpilogueFwdINS6_IJSA_SA_SA_EEES9_NS_10bfloat16_tESF_Li256ELb0ELb1ELb1ELb1EEENS1_19SingleTileSchedulerILb0ELb1ELb1ELi128EEEEEEEEEvNT_6ParamsE,"ax",@progbits
	.align	128
.text._ZN7cutlass13device_kernelIN5flash11enable_sm90INS1_16FlashAttnFwdSm90INS1_25CollectiveMainloopFwdSm90ILi2EN4cute5tupleIJNS5_1CILi1EEES8_S8_EEENS6_IJNS7_ILi128EEESA_NS7_ILi192EEEEEELi128ENS_12float_e4m3_tEfNS_4arch4Sm90ELb0ELb1ELb1ELb0ELb0ELb0ELb0ELb1ELb1ELb1ELb1ELb0EEENS1_21CollectiveEpilogueFwdINS6_IJSA_SA_SA_EEES9_NS_10bfloat16_tESF_Li256ELb0ELb1ELb1ELb1EEENS1_19SingleTileSchedulerILb0ELb1ELb1ELi128EEEEEEEEEvNT_6ParamsE:
        .type           _ZN7cutlass13device_kernelIN5flash11enable_sm90INS1_16FlashAttnFwdSm90INS1_25CollectiveMainloopFwdSm90ILi2EN4cute5tupleIJNS5_1CILi1EEES8_S8_EEENS6_IJNS7_ILi128EEESA_NS7_ILi192EEEEEELi128ENS_12float_e4m3_tEfNS_4arch4Sm90ELb0ELb1ELb1ELb0ELb0ELb0ELb0ELb1ELb1ELb1ELb1ELb0EEENS1_21CollectiveEpilogueFwdINS6_IJSA_SA_SA_EEES9_NS_10bfloat16_tESF_Li256ELb0ELb1ELb1ELb1EEENS1_19SingleTileSchedulerILb0ELb1ELb1ELi128EEEEEEEEEvNT_6ParamsE,@function
        .size           _ZN7cutlass13device_kernelIN5flash11enable_sm90INS1_16FlashAttnFwdSm90INS1_25CollectiveMainloopFwdSm90ILi2EN4cute5tupleIJNS5_1CILi1EEES8_S8_EEENS6_IJNS7_ILi128EEESA_NS7_ILi192EEEEEELi128ENS_12float_e4m3_tEfNS_4arch4Sm90ELb0ELb1ELb1ELb0ELb0ELb0ELb0ELb1ELb1ELb1ELb1ELb0EEENS1_21CollectiveEpilogueFwdINS6_IJSA_SA_SA_EEES9_NS_10bfloat16_tESF_Li256ELb0ELb1ELb1ELb1EEENS1_19SingleTileSchedulerILb0ELb1ELb1ELi128EEEEEEEEEvNT_6ParamsE,(.L_x_12 - _ZN7cutlass13device_kernelIN5flash11enable_sm90INS1_16FlashAttnFwdSm90INS1_25CollectiveMainloopFwdSm90ILi2EN4cute5tupleIJNS5_1CILi1EEES8_S8_EEENS6_IJNS7_ILi128EEESA_NS7_ILi192EEEEEELi128ENS_12float_e4m3_tEfNS_4arch4Sm90ELb0ELb1ELb1ELb0ELb0ELb0ELb0ELb1ELb1ELb1ELb1ELb0EEENS1_21CollectiveEpilogueFwdINS6_IJSA_SA_SA_EEES9_NS_10bfloat16_tESF_Li256ELb0ELb1ELb1ELb1EEENS1_19SingleTileSchedulerILb0ELb1ELb1ELi128EEEEEEEEEvNT_6ParamsE)
        .other          _ZN7cutlass13device_kernelIN5flash11enable_sm90INS1_16FlashAttnFwdSm90INS1_25CollectiveMainloopFwdSm90ILi2EN4cute5tupleIJNS5_1CILi1EEES8_S8_EEENS6_IJNS7_ILi128EEESA_NS7_ILi192EEEEEELi128ENS_12float_e4m3_tEfNS_4arch4Sm90ELb0ELb1ELb1ELb0ELb0ELb0ELb0ELb1ELb1ELb1ELb1ELb0EEENS1_21CollectiveEpilogueFwdINS6_IJSA_SA_SA_EEES9_NS_10bfloat16_tESF_Li256ELb0ELb1ELb1ELb1EEENS1_19SingleTileSchedulerILb0ELb1ELb1ELi128EEEEEEEEEvNT_6ParamsE,@"STO_CUDA_ENTRY STV_DEFAULT"
_ZN7cutlass13device_kernelIN5flash11enable_sm90INS1_16FlashAttnFwdSm90INS1_25CollectiveMainloopFwdSm90ILi2EN4cute5tupleIJNS5_1CILi1EEES8_S8_EEENS6_IJNS7_ILi128EEESA_NS7_ILi192EEEEEELi128ENS_12float_e4m3_tEfNS_4arch4Sm90ELb0ELb1ELb1ELb0ELb0ELb0ELb0ELb1ELb1ELb1ELb1ELb0EEENS1_21CollectiveEpilogueFwdINS6_IJSA_SA_SA_EEES9_NS_10bfloat16_tESF_Li256ELb0ELb1ELb1ELb1EEENS1_19SingleTileSchedulerILb0ELb1ELb1ELi128EEEEEEEEEvNT_6ParamsE:
[----:B------:R-:W-:Y:S01]  /*0000*/  LDC R1, c[0x0][0x37c] ;  /* 0x0000df00ff017b82 */ /* 0x000fe20000000800 */
[----:B------:R-:W-:Y:S05]  /*0010*/  EXIT ;  /* 0x000000000000794d */ /* 0x000fea0003800000 */
.L_x_3:
        /* <DEDUP_REMOVED lines=14> */
.L_x_12:


//--------------------- .text._ZN7cutlass13device_kernelIN5flash11enable_sm90INS1_16FlashAttnFwdSm90INS1_25CollectiveMainloopFwdSm90ILi2EN4cute5tupleIJNS5_1CILi1EEES8_S8_EEENS6_IJNS7_ILi128EEESA_NS7_ILi192EEEEEELi128ENS_12float_e4m3_tEfNS_4arch4Sm90ELb0ELb1ELb1ELb1ELb0ELb0ELb0ELb1ELb1ELb1ELb1ELb0EEENS1_21CollectiveEpilogueFwdINS6_IJSA_SA_SA_EEES9_NS_10bfloat16_tESF_Li256ELb1ELb1ELb1ELb1EEENS1_36VarlenDynamicPersistentTileSchedulerILi128ELi128ELi256ELi128ELb1ELb1ELb1ELb1ELb0ELb1EEEEEEEEEvNT_6ParamsE --------------------------
	.section	.text._ZN7cutlass13device_kernelIN5flash11enable_sm90INS1_16FlashAttnFwdSm90INS1_25CollectiveMainloopFwdSm90ILi2EN4cute5tupleIJNS5_1CILi1EEES8_S8_EEENS6_IJNS7_ILi128EEESA_NS7_ILi192EEEEEELi128ENS_12float_e4m3_tEfNS_4arch4Sm90ELb0ELb1ELb1ELb1ELb0ELb0ELb0ELb1ELb1ELb1ELb1ELb0EEENS1_21CollectiveEpilogueFwdINS6_IJSA_SA_SA_EEES9_NS_10bfloat16_tESF_Li256ELb1ELb1ELb1ELb1EEENS1_36VarlenDynamicPersistentTileSchedulerILi128ELi128ELi256ELi128ELb1ELb1ELb1ELb1ELb0ELb1EEEEEEEEEvNT_6ParamsE,"ax",@progbits
	.align	128
.text._ZN7cutlass13device_kernelIN5flash11enable_sm90INS1_16FlashAttnFwdSm90INS1_25CollectiveMainloopFwdSm90ILi2EN4cute5tupleIJNS5_1CILi1EEES8_S8_EEENS6_IJNS7_ILi128EEESA_NS7_ILi192EEEEEELi128ENS_12float_e4m3_tEfNS_4arch4Sm90ELb0ELb1ELb1ELb1ELb0ELb0ELb0ELb1ELb1ELb1ELb1ELb0EEENS1_21CollectiveEpilogueFwdINS6_IJSA_SA_SA_EEES9_NS_10bfloat16_tESF_Li256ELb1ELb1ELb1ELb1EEENS1_36VarlenDynamicPersistentTileSchedulerILi128ELi128ELi256ELi128ELb1ELb1ELb1ELb1ELb0ELb1EEEEEEEEEvNT_6ParamsE:
        .type           _ZN7cutlass13device_kernelIN5flash11enable_sm90INS1_16FlashAttnFwdSm90INS1_25CollectiveMainloopFwdSm90ILi2EN4cute5tupleIJNS5_1CILi1EEES8_S8_EEENS6_IJNS7_ILi128EEESA_NS7_ILi192EEEEEELi128ENS_12float_e4m3_tEfNS_4arch4Sm90ELb0ELb1ELb1ELb1ELb0ELb0ELb0ELb1ELb1ELb1ELb1ELb0EEENS1_21CollectiveEpilogueFwdINS6_IJSA_SA_SA_EEES9_NS_10bfloat16_tESF_Li256ELb1ELb1ELb1ELb1EEENS1_36VarlenDynamicPersistentTileSchedulerILi128ELi128ELi256ELi128ELb1ELb1ELb1ELb1ELb0ELb1EEEEEEEEEvNT_6ParamsE,@function
        .size           _ZN7cutlass13device_kernelIN5flash11enable_sm90INS1_16FlashAttnFwdSm90INS1_25CollectiveMainloopFwdSm90ILi2EN4cute5tupleIJNS5_1CILi1EEES8_S8_EEENS6_IJNS7_ILi128EEESA_NS7_ILi192EEEEEELi128ENS_12float_e4m3_tEfNS_4arch4Sm90ELb0ELb1ELb1ELb1ELb0ELb0ELb0ELb1ELb1ELb1ELb1ELb0EEENS1_21CollectiveEpilogueFwdINS6_IJSA_SA_SA_EEES9_NS_10bfloat16_tESF_Li256ELb1ELb1ELb1ELb1EEENS1_36VarlenDynamicPersistentTileSchedulerILi128ELi128ELi256ELi128ELb1ELb1ELb1ELb1ELb0ELb1EEEEEEEEEvNT_6ParamsE,(.L_x_13 - _ZN7cutlass13device_kernelIN5flash11enable_sm90INS1_16FlashAttnFwdSm90INS1_25CollectiveMainloopFwdSm90ILi2EN4cute5tupleIJNS5_1CILi1EEES8_S8_EEENS6_IJNS7_ILi128EEESA_NS7_ILi192EEEEEELi128ENS_12float_e4m3_tEfNS_4arch4Sm90ELb0ELb1ELb1ELb1ELb0ELb0ELb0ELb1ELb1ELb1ELb1ELb0EEENS1_21CollectiveEpilogueFwdINS6_IJSA_SA_SA_EEES9_NS_10bfloat16_tESF_Li256ELb1ELb1ELb1ELb1EEENS1_36VarlenDynamicPersistentTileSchedulerILi128ELi128ELi256ELi128ELb1ELb1ELb1ELb1ELb0ELb1EEEEEEEEEvNT_6ParamsE)
        .other          _ZN7cutlass13device_kernelIN5flash11enable_sm90INS1_16FlashAttnFwdSm90INS1_25CollectiveMainloopFwdSm90ILi2EN4cute5tupleIJNS5_1CILi1EEES8_S8_EEENS6_IJNS7_ILi128EEESA_NS7_ILi192EEEEEELi128ENS_12float_e4m3_tEfNS_4arch4Sm90ELb0ELb1ELb1ELb1ELb0ELb0ELb0ELb1ELb1ELb1ELb1ELb0EEENS1_21CollectiveEpilogueFwdINS6_IJSA_SA_SA_EEES9_NS_10bfloat16_tESF_Li256ELb1ELb1ELb1ELb1EEENS1_36VarlenDynamicPersistentTileSchedulerILi128ELi128ELi256ELi128ELb1ELb1ELb1ELb1ELb0ELb1EEEEEEEEEvNT_6ParamsE,@"STO_CUDA_ENTRY STV_DEFAULT"
_ZN7cutlass13device_kernelIN5flash11enable_sm90INS1_16FlashAttnFwdSm90INS1_25CollectiveMainloopFwdSm90ILi2EN4cute5tupleIJNS5_1CILi1EEES8_S8_EEENS6_IJNS7_ILi128EEESA_NS7_ILi192EEEEEELi128ENS_12float_e4m3_tEfNS_4arch4Sm90ELb0ELb1ELb1ELb1ELb0ELb0ELb0ELb1ELb1ELb1ELb1ELb0EEENS1_21CollectiveEpilogueFwdINS6_IJSA_SA_SA_EEES9_NS_10bfloat16_tESF_Li256ELb1ELb1ELb1ELb1EEENS1_36VarlenDynamicPersistentTileSchedulerILi128ELi128ELi256ELi128ELb1ELb1ELb1ELb1ELb0ELb1EEEEEEEEEvNT_6ParamsE:
[----:B------:R-:W-:Y:S01]  /*0000*/  LDC R1, c[0x0][0x37c] ;  /* 0x0000df00ff017b82 */ /* 0x000fe20000000800 */
[----:B------:R-:W-:Y:S05]  /*0010*/  EXIT ;  /* 0x000000000000794d */ /* 0x000fea0003800000 */
.L_x_4:
        /* <DEDUP_REMOVED lines=14> */
.L_x_13:


//--------------------- .text._ZN7cutlass13device_kernelIN5flash11enable_sm90INS1_16FlashAttnFwdSm90INS1_25CollectiveMainloopFwdSm90ILi2EN4cute5tupleIJNS5_1CILi1EEES8_S8_EEENS6_IJNS7_ILi128EEESA_NS7_ILi192EEEEEELi128ENS_12float_e4m3_tEfNS_4arch4Sm90ELb0ELb1ELb1ELb1ELb0ELb1ELb0ELb1ELb1ELb1ELb1ELb0EEENS1_21CollectiveEpilogueFwdINS6_IJSA_SA_SA_EEES9_NS_10bfloat16_tESF_Li256ELb1ELb1ELb1ELb1EEENS1_36VarlenDynamicPersistentTileSchedulerILi128ELi128ELi256ELi128ELb1ELb1ELb1ELb1ELb0ELb1EEEEEEEEEvNT_6ParamsE --------------------------
	.section	.text._ZN7cutlass13device_kernelIN5flash11enable_sm90INS1_16FlashAttnFwdSm90INS1_25CollectiveMainloopFwdSm90ILi2EN4cute5tupleIJNS5_1CILi1EEES8_S8_EEENS6_IJNS7_ILi128EEESA_NS7_ILi192EEEEEELi128ENS_12float_e4m3_tEfNS_4arch4Sm90ELb0ELb1ELb1ELb1ELb0ELb1ELb0ELb1ELb1ELb1ELb1ELb0EEENS1_21CollectiveEpilogueFwdINS6_IJSA_SA_SA_EEES9_NS_10bfloat16_tESF_Li256ELb1ELb1ELb1ELb1EEENS1_36VarlenDynamicPersistentTileSchedulerILi128ELi128ELi256ELi128ELb1ELb1ELb1ELb1ELb0ELb1EEEEEEEEEvNT_6ParamsE,"ax",@progbits
	.align	128
.text._ZN7cutlass13device_kernelIN5flash11enable_sm90INS1_16FlashAttnFwdSm90INS1_25CollectiveMainloopFwdSm90ILi2EN4cute5tupleIJNS5_1CILi1EEES8_S8_EEENS6_IJNS7_ILi128EEESA_NS7_ILi192EEEEEELi128ENS_12float_e4m3_tEfNS_4arch4Sm90ELb0ELb1ELb1ELb1ELb0ELb1ELb0ELb1ELb1ELb1ELb1ELb0EEENS1_21CollectiveEpilogueFwdINS6_IJSA_SA_SA_EEES9_NS_10bfloat16_tESF_Li256ELb1ELb1ELb1ELb1EEENS1_36VarlenDynamicPersistentTileSchedulerILi128ELi128ELi256ELi128ELb1ELb1ELb1ELb1ELb0ELb1EEEEEEEEEvNT_6ParamsE:
        .type           _ZN7cutlass13device_kernelIN5flash11enable_sm90INS1_16FlashAttnFwdSm90INS1_25CollectiveMainloopFwdSm90ILi2EN4cute5tupleIJNS5_1CILi1EEES8_S8_EEENS6_IJNS7_ILi128EEESA_NS7_ILi192EEEEEELi128ENS_12float_e4m3_tEfNS_4arch4Sm90ELb0ELb1ELb1ELb1ELb0ELb1ELb0ELb1ELb1ELb1ELb1ELb0EEENS1_21CollectiveEpilogueFwdINS6_IJSA_SA_SA_EEES9_NS_10bfloat16_tESF_Li256ELb1ELb1ELb1ELb1EEENS1_36VarlenDynamicPersistentTileSchedulerILi128ELi128ELi256ELi128ELb1ELb1ELb1ELb1ELb0ELb1EEEEEEEEEvNT_6ParamsE,@function
        .size           _ZN7cutlass13device_kernelIN5flash11enable_sm90INS1_16FlashAttnFwdSm90INS1_25CollectiveMainloopFwdSm90ILi2EN4cute5tupleIJNS5_1CILi1EEES8_S8_EEENS6_IJNS7_ILi128EEESA_NS7_ILi192EEEEEELi128ENS_12float_e4m3_tEfNS_4arch4Sm90ELb0ELb1ELb1ELb1ELb0ELb1ELb0ELb1ELb1ELb1ELb1ELb0EEENS1_21CollectiveEpilogueFwdINS6_IJSA_SA_SA_EEES9_NS_10bfloat16_tESF_Li256ELb1ELb1ELb1ELb1EEENS1_36VarlenDynamicPersistentTileSchedulerILi128ELi128ELi256ELi128ELb1ELb1ELb1ELb1ELb0ELb1EEEEEEEEEvNT_6ParamsE,(.L_x_14 - _ZN7cutlass13device_kernelIN5flash11enable_sm90INS1_16FlashAttnFwdSm90INS1_25CollectiveMainloopFwdSm90ILi2EN4cute5tupleIJNS5_1CILi1EEES8_S8_EEENS6_IJNS7_ILi128EEESA_NS7_ILi192EEEEEELi128ENS_12float_e4m3_tEfNS_4arch4Sm90ELb0ELb1ELb1ELb1ELb0ELb1ELb0ELb1ELb1ELb1ELb1ELb0EEENS1_21CollectiveEpilogueFwdINS6_IJSA_SA_SA_EEES9_NS_10bfloat16_tESF_Li256ELb1ELb1ELb1ELb1EEENS1_36VarlenDynamicPersistentTileSchedulerILi128ELi128ELi256ELi128ELb1ELb1ELb1ELb1ELb0ELb1EEEEEEEEEvNT_6ParamsE)
        .other          _ZN7cutlass13device_kernelIN5flash11enable_sm90INS1_16FlashAttnFwdSm90INS1_25CollectiveMainloopFwdSm90ILi2EN4cute5tupleIJNS5_1CILi1EEES8_S8_EEENS6_IJNS7_ILi128EEESA_NS7_ILi192EEEEEELi128ENS_12float_e4m3_tEfNS_4arch4Sm90ELb0ELb1ELb1ELb1ELb0ELb1ELb0ELb1ELb1ELb1ELb1ELb0EEENS1_21CollectiveEpilogueFwdINS6_IJSA_SA_SA_EEES9_NS_10bfloat16_tESF_Li256ELb1ELb1ELb1ELb1EEENS1_36VarlenDynamicPersistentTileSchedulerILi128ELi128ELi256ELi128ELb1ELb1ELb1ELb1ELb0ELb1EEEEEEEEEvNT_6ParamsE,@"STO_CUDA_ENTRY STV_DEFAULT"
_ZN7cutlass13device_kernelIN5flash11enable_sm90INS1_16FlashAttnFwdSm90INS1_25CollectiveMainloopFwdSm90ILi2EN4cute5tupleIJNS5_1CILi1EEES8_S8_EEENS6_IJNS7_ILi128EEESA_NS7_ILi192EEEEEELi128ENS_12float_e4m3_tEfNS_4arch4Sm90ELb0ELb1ELb1ELb1ELb0ELb1ELb0ELb1ELb1ELb1ELb1ELb0EEENS1_21CollectiveEpilogueFwdINS6_IJSA_SA_SA_EEES9_NS_10bfloat16_tESF_Li256ELb1ELb1ELb1ELb1EEENS1_36VarlenDynamicPersistentTileSchedulerILi128ELi128ELi256ELi128ELb1ELb1ELb1ELb1ELb0ELb1EEEEEEEEEvNT_6ParamsE:
[----:B------:R-:W-:Y:S01]  /*0000*/  LDC R1, c[0x0][0x37c] ;  /* 0x0000df00ff017b82 */ /* 0x000fe20000000800 */
[----:B------:R-:W-:Y:S05]  /*0010*/  EXIT ;  /* 0x000000000000794d */ /* 0x000fea0003800000 */
.L_x_5:
        /* <DEDUP_REMOVED lines=14> */
.L_x_14:


//--------------------- .text._ZN7cutlass13device_kernelIN5flash11enable_sm90INS1_16FlashAttnFwdSm90INS1_25CollectiveMainloopFwdSm90ILi2EN4cute5tupleIJNS5_1CILi1EEES8_S8_EEENS6_IJNS7_ILi128EEENS7_ILi160EEENS7_ILi192EEEEEELi128ENS_12float_e4m3_tEfNS_4arch4Sm90ELb1ELb0ELb1ELb0ELb0ELb0ELb0ELb1ELb1ELb1ELb1ELb0EEENS1_21CollectiveEpilogueFwdINS6_IJSA_SA_SB_EEES9_NS_10bfloat16_tESG_Li256ELb0ELb1ELb1ELb1EEENS1_19SingleTileSchedulerILb0ELb1ELb1ELi128EEEEEEEEEvNT_6ParamsE --------------------------
	.section	.text._ZN7cutlass13device_kernelIN5flash11enable_sm90INS1_16FlashAttnFwdSm90INS1_25CollectiveMainloopFwdSm90ILi2EN4cute5tupleIJNS5_1CILi1EEES8_S8_EEENS6_IJNS7_ILi128EEENS7_ILi160EEENS7_ILi192EEEEEELi128ENS_12float_e4m3_tEfNS_4arch4Sm90ELb1ELb0ELb1ELb0ELb0ELb0ELb0ELb1ELb1ELb1ELb1ELb0EEENS1_21CollectiveEpilogueFwdINS6_IJSA_SA_SB_EEES9_NS_10bfloat16_tESG_Li256ELb0ELb1ELb1ELb1EEENS1_19SingleTileSchedulerILb0ELb1ELb1ELi128EEEEEEEEEvNT_6ParamsE,"ax",@progbits
	.align	128
.text._ZN7cutlass13device_kernelIN5flash11enable_sm90INS1_16FlashAttnFwdSm90INS1_25CollectiveMainloopFwdSm90ILi2EN4cute5tupleIJNS5_1CILi1EEES8_S8_EEENS6_IJNS7_ILi128EEENS7_ILi160EEENS7_ILi192EEEEEELi128ENS_12float_e4m3_tEfNS_4arch4Sm90ELb1ELb0ELb1ELb0ELb0ELb0ELb0ELb1ELb1ELb1ELb1ELb0EEENS1_21CollectiveEpilogueFwdINS6_IJSA_SA_SB_EEES9_NS_10bfloat16_tESG_Li256ELb0ELb1ELb1ELb1EEENS1_19SingleTileSchedulerILb0ELb1ELb1ELi128EEEEEEEEEvNT_6ParamsE:
        .type           _ZN7cutlass13device_kernelIN5flash11enable_sm90INS1_16FlashAttnFwdSm90INS1_25CollectiveMainloopFwdSm90ILi2EN4cute5tupleIJNS5_1CILi1EEES8_S8_EEENS6_IJNS7_ILi128EEENS7_ILi160EEENS7_ILi192EEEEEELi128ENS_12float_e4m3_tEfNS_4arch4Sm90ELb1ELb0ELb1ELb0ELb0ELb0ELb0ELb1ELb1ELb1ELb1ELb0EEENS1_21CollectiveEpilogueFwdINS6_IJSA_SA_SB_EEES9_NS_10bfloat16_tESG_Li256ELb0ELb1ELb1ELb1EEENS1_19SingleTileSchedulerILb0ELb1ELb1ELi128EEEEEEEEEvNT_6ParamsE,@function
        .size           _ZN7cutlass13device_kernelIN5flash11enable_sm90INS1_16FlashAttnFwdSm90INS1_25CollectiveMainloopFwdSm90ILi2EN4cute5tupleIJNS5_1CILi1EEES8_S8_EEENS6_IJNS7_ILi128EEENS7_ILi160EEENS7_ILi192EEEEEELi128ENS_12float_e4m3_tEfNS_4arch4Sm90ELb1ELb0ELb1ELb0ELb0ELb0ELb0ELb1ELb1ELb1ELb1ELb0EEENS1_21CollectiveEpilogueFwdINS6_IJSA_SA_SB_EEES9_NS_10bfloat16_tESG_Li256ELb0ELb1ELb1ELb1EEENS1_19SingleTileSchedulerILb0ELb1ELb1ELi128EEEEEEEEEvNT_6ParamsE,(.L_x_15 - _ZN7cutlass13device_kernelIN5flash11enable_sm90INS1_16FlashAttnFwdSm90INS1_25CollectiveMainloopFwdSm90ILi2EN4cute5tupleIJNS5_1CILi1EEES8_S8_EEENS6_IJNS7_ILi128EEENS7_ILi160EEENS7_ILi192EEEEEELi128ENS_12float_e4m3_tEfNS_4arch4Sm90ELb1ELb0ELb1ELb0ELb0ELb0ELb0ELb1ELb1ELb1ELb1ELb0EEENS1_21CollectiveEpilogueFwdINS6_IJSA_SA_SB_EEES9_NS_10bfloat16_tESG_Li256ELb0ELb1ELb1ELb1EEENS1_19SingleTileSchedulerILb0ELb1ELb1ELi128EEEEEEEEEvNT_6ParamsE)
        .other          _ZN7cutlass13device_kernelIN5flash11enable_sm90INS1_16FlashAttnFwdSm90INS1_25CollectiveMainloopFwdSm90ILi2EN4cute5tupleIJNS5_1CILi1EEES8_S8_EEENS6_IJNS7_ILi128EEENS7_ILi160EEENS7_ILi192EEEEEELi128ENS_12float_e4m3_tEfNS_4arch4Sm90ELb1ELb0ELb1ELb0ELb0ELb0ELb0ELb1ELb1ELb1ELb1ELb0EEENS1_21CollectiveEpilogueFwdINS6_IJSA_SA_SB_EEES9_NS_10bfloat16_tESG_Li256ELb0ELb1ELb1ELb1EEENS1_19SingleTileSchedulerILb0ELb1ELb1ELi128EEEEEEEEEvNT_6ParamsE,@"STO_CUDA_ENTRY STV_DEFAULT"
_ZN7cutlass13device_kernelIN5flash11enable_sm90INS1_16FlashAttnFwdSm90INS1_25CollectiveMainloopFwdSm90ILi2EN4cute5tupleIJNS5_1CILi1EEES8_S8_EEENS6_IJNS7_ILi128EEENS7_ILi160EEENS7_ILi192EEEEEELi128ENS_12float_e4m3_tEfNS_4arch4Sm90ELb1ELb0ELb1ELb0ELb0ELb0ELb0ELb1ELb1ELb1ELb1ELb0EEENS1_21CollectiveEpilogueFwdINS6_IJSA_SA_SB_EEES9_NS_10bfloat16_tESG_Li256ELb0ELb1ELb1ELb1EEENS1_19SingleTileSchedulerILb0ELb1ELb1ELi128EEEEEEEEEvNT_6ParamsE:
[----:B------:R-:W-:Y:S01]  /*0000*/  LDC R1, c[0x0][0x37c] ;  /* 0x0000df00ff017b82 */ /* 0x000fe20000000800 */
[----:B------:R-:W-:Y:S05]  /*0010*/  EXIT ;  /* 0x000000000000794d */ /* 0x000fea0003800000 */
.L_x_6:
        /* <DEDUP_REMOVED lines=14> */
.L_x_15:


//--------------------- .text._ZN7cutlass13device_kernelIN5flash11enable_sm90INS1_16FlashAttnFwdSm90INS1_25CollectiveMainloopFwdSm90ILi2EN4cute5tupleIJNS5_1CILi1EEES8_S8_EEENS6_IJNS7_ILi128EEENS7_ILi160EEENS7_ILi192EEEEEELi128ENS_12float_e4m3_tEfNS_4arch4Sm90ELb1ELb0ELb1ELb1ELb0ELb0ELb0ELb1ELb1ELb1ELb1ELb0EEENS1_21CollectiveEpilogueFwdINS6_IJSA_SA_SB_EEES9_NS_10bfloat16_tESG_Li256ELb1ELb1ELb1ELb1EEENS1_36VarlenDynamicPersistentTileSchedulerILi128ELi160ELi256ELi128ELb1ELb1ELb1ELb1ELb1ELb1EEEEEEEEEvNT_6ParamsE --------------------------
	.section	.text._ZN7cutlass13device_kernelIN5flash11enable_sm90INS1_16FlashAttnFwdSm90INS1_25CollectiveMainloopFwdSm90ILi2EN4cute5tupleIJNS5_1CILi1EEES8_S8_EEENS6_IJNS7_ILi128EEENS7_ILi160EEENS7_ILi192EEEEEELi128ENS_12float_e4m3_tEfNS_4arch4Sm90ELb1ELb0ELb1ELb1ELb0ELb0ELb0ELb1ELb1ELb1ELb1ELb0EEENS1_21CollectiveEpilogueFwdINS6_IJSA_SA_SB_EEES9_NS_10bfloat16_tESG_Li256ELb1ELb1ELb1ELb1EEENS1_36VarlenDynamicPersistentTileSchedulerILi128ELi160ELi256ELi128ELb1ELb1ELb1ELb1ELb1ELb1EEEEEEEEEvNT_6ParamsE,"ax",@progbits
	.align	128
.text._ZN7cutlass13device_kernelIN5flash11enable_sm90INS1_16FlashAttnFwdSm90INS1_25CollectiveMainloopFwdSm90ILi2EN4cute5tupleIJNS5_1CILi1EEES8_S8_EEENS6_IJNS7_ILi128EEENS7_ILi160EEENS7_ILi192EEEEEELi128ENS_12float_e4m3_tEfNS_4arch4Sm90ELb1ELb0ELb1ELb1ELb0ELb0ELb0ELb1ELb1ELb1ELb1ELb0EEENS1_21CollectiveEpilogueFwdINS6_IJSA_SA_SB_EEES9_NS_10bfloat16_tESG_Li256ELb1ELb1ELb1ELb1EEENS1_36VarlenDynamicPersistentTileSchedulerILi128ELi160ELi256ELi128ELb1ELb1ELb1ELb1ELb1ELb1EEEEEEEEEvNT_6ParamsE:
        .type           _ZN7cutlass13device_kernelIN5flash11enable_sm90INS1_16FlashAttnFwdSm90INS1_25CollectiveMainloopFwdSm90ILi2EN4cute5tupleIJNS5_1CILi1EEES8_S8_EEENS6_IJNS7_ILi128EEENS7_ILi160EEENS7_ILi192EEEEEELi128ENS_12float_e4m3_tEfNS_4arch4Sm90ELb1ELb0ELb1ELb1ELb0ELb0ELb0ELb1ELb1ELb1ELb1ELb0EEENS1_21CollectiveEpilogueFwdINS6_IJSA_SA_SB_EEES9_NS_10bfloat16_tESG_Li256ELb1ELb1ELb1ELb1EEENS1_36VarlenDynamicPersistentTileSchedulerILi128ELi160ELi256ELi128ELb1ELb1ELb1ELb1ELb1ELb1EEEEEEEEEvNT_6ParamsE,@function
        .size           _ZN7cutlass13device_kernelIN5flash11enable_sm90INS1_16FlashAttnFwdSm90INS1_25CollectiveMainloopFwdSm90ILi2EN4cute5tupleIJNS5_1CILi1EEES8_S8_EEENS6_IJNS7_ILi128EEENS7_ILi160EEENS7_ILi192EEEEEELi128ENS_12float_e4m3_tEfNS_4arch4Sm90ELb1ELb0ELb1ELb1ELb0ELb0ELb0ELb1ELb1ELb1ELb1ELb0EEENS1_21CollectiveEpilogueFwdINS6_IJSA_SA_SB_EEES9_NS_10bfloat16_tESG_Li256ELb1ELb1ELb1ELb1EEENS1_36VarlenDynamicPersistentTileSchedulerILi128ELi160ELi256ELi128ELb1ELb1ELb1ELb1ELb1ELb1EEEEEEEEEvNT_6ParamsE,(.L_x_16 - _ZN7cutlass13device_kernelIN5flash11enable_sm90INS1_16FlashAttnFwdSm90INS1_25CollectiveMainloopFwdSm90ILi2EN4cute5tupleIJNS5_1CILi1EEES8_S8_EEENS6_IJNS7_ILi128EEENS7_ILi160EEENS7_ILi192EEEEEELi128ENS_12float_e4m3_tEfNS_4arch4Sm90ELb1ELb0ELb1ELb1ELb0ELb0ELb0ELb1ELb1ELb1ELb1ELb0EEENS1_21CollectiveEpilogueFwdINS6_IJSA_SA_SB_EEES9_NS_10bfloat16_tESG_Li256ELb1ELb1ELb1ELb1EEENS1_36VarlenDynamicPersistentTileSchedulerILi128ELi160ELi256ELi128ELb1ELb1ELb1ELb1ELb1ELb1EEEEEEEEEvNT_6ParamsE)
        .other          _ZN7cutlass13device_kernelIN5flash11enable_sm90INS1_16FlashAttnFwdSm90INS1_25CollectiveMainloopFwdSm90ILi2EN4cute5tupleIJNS5_1CILi1EEES8_S8_EEENS6_IJNS7_ILi128EEENS7_ILi160EEENS7_ILi192EEEEEELi128ENS_12float_e4m3_tEfNS_4arch4Sm90ELb1ELb0ELb1ELb1ELb0ELb0ELb0ELb1ELb1ELb1ELb1ELb0EEENS1_21CollectiveEpilogueFwdINS6_IJSA_SA_SB_EEES9_NS_10bfloat16_tESG_Li256ELb1ELb1ELb1ELb1EEENS1_36VarlenDynamicPersistentTileSchedulerILi128ELi160ELi256ELi128ELb1ELb1ELb1ELb1ELb1ELb1EEEEEEEEEvNT_6ParamsE,@"STO_CUDA_ENTRY STV_DEFAULT"
_ZN7cutlass13device_kernelIN5flash11enable_sm90INS1_16FlashAttnFwdSm90INS1_25CollectiveMainloopFwdSm90ILi2EN4cute5tupleIJNS5_1CILi1EEES8_S8_EEENS6_IJNS7_ILi128EEENS7_ILi160EEENS7_ILi192EEEEEELi128ENS_12float_e4m3_tEfNS_4arch4Sm90ELb1ELb0ELb1ELb1ELb0ELb0ELb0ELb1ELb1ELb1ELb1ELb0EEENS1_21CollectiveEpilogueFwdINS6_IJSA_SA_SB_EEES9_NS_10bfloat16_tESG_Li256ELb1ELb1ELb1ELb1EEENS1_36VarlenDynamicPersistentTileSchedulerILi128ELi160ELi256ELi128ELb1ELb1ELb1ELb1ELb1ELb1EEEEEEEEEvNT_6ParamsE:
[----:B------:R-:W-:Y:S01]  /*0000*/  LDC R1, c[0x0][0x37c] ;  /* 0x0000df00ff017b82 */ /* 0x000fe20000000800 */
[----:B------:R-:W-:Y:S05]  /*0010*/  EXIT ;  /* 0x000000000000794d */ /* 0x000fea0003800000 */
.L_x_7:
        /* <DEDUP_REMOVED lines=14> */
.L_x_16:


//--------------------- .text._ZN7cutlass13device_kernelIN5flash11enable_sm90INS1_16FlashAttnFwdSm90INS1_25CollectiveMainloopFwdSm90ILi2EN4cute5tupleIJNS5_1CILi1EEES8_S8_EEENS6_IJNS7_ILi128EEENS7_ILi160EEENS7_ILi192EEEEEELi128ENS_12float_e4m3_tEfNS_4arch4Sm90ELb1ELb0ELb1ELb1ELb0ELb1ELb0ELb1ELb1ELb1ELb1ELb0EEENS1_21CollectiveEpilogueFwdINS6_IJSA_SA_SB_EEES9_NS_10bfloat16_tESG_Li256ELb1ELb1ELb1ELb1EEENS1_36VarlenDynamicPersistentTileSchedulerILi128ELi160ELi256ELi128ELb1ELb1ELb1ELb1ELb1ELb1EEEEEEEEEvNT_6ParamsE --------------------------
	.section	.text._ZN7cutlass13device_kernelIN5flash11enable_sm90INS1_16FlashAttnFwdSm90INS1_25CollectiveMainloopFwdSm90ILi2EN4cute5tupleIJNS5_1CILi1EEES8_S8_EEENS6_IJNS7_ILi128EEENS7_ILi160EEENS7_ILi192EEEEEELi128ENS_12float_e4m3_tEfNS_4arch4Sm90ELb1ELb0ELb1ELb1ELb0ELb1ELb0ELb1ELb1ELb1ELb1ELb0EEENS1_21CollectiveEpilogueFwdINS6_IJSA_SA_SB_EEES9_NS_10bfloat16_tESG_Li256ELb1ELb1ELb1ELb1EEENS1_36VarlenDynamicPersistentTileSchedulerILi128ELi160ELi256ELi128ELb1ELb1ELb1ELb1ELb1ELb1EEEEEEEEEvNT_6ParamsE,"ax",@progbits
	.align	128
.text._ZN7cutlass13device_kernelIN5flash11enable_sm90INS1_16FlashAttnFwdSm90INS1_25CollectiveMainloopFwdSm90ILi2EN4cute5tupleIJNS5_1CILi1EEES8_S8_EEENS6_IJNS7_ILi128EEENS7_ILi160EEENS7_ILi192EEEEEELi128ENS_12float_e4m3_tEfNS_4arch4Sm90ELb1ELb0ELb1ELb1ELb0ELb1ELb0ELb1ELb1ELb1ELb1ELb0EEENS1_21CollectiveEpilogueFwdINS6_IJSA_SA_SB_EEES9_NS_10bfloat16_tESG_Li256ELb1ELb1ELb1ELb1EEENS1_36VarlenDynamicPersistentTileSchedulerILi128ELi160ELi256ELi128ELb1ELb1ELb1ELb1ELb1ELb1EEEEEEEEEvNT_6ParamsE:
        .type           _ZN7cutlass13device_kernelIN5flash11enable_sm90INS1_16FlashAttnFwdSm90INS1_25CollectiveMainloopFwdSm90ILi2EN4cute5tupleIJNS5_1CILi1EEES8_S8_EEENS6_IJNS7_ILi128EEENS7_ILi160EEENS7_ILi192EEEEEELi128ENS_12float_e4m3_tEfNS_4arch4Sm90ELb1ELb0ELb1ELb1ELb0ELb1ELb0ELb1ELb1ELb1ELb1ELb0EEENS1_21CollectiveEpilogueFwdINS6_IJSA_SA_SB_EEES9_NS_10bfloat16_tESG_Li256ELb1ELb1ELb1ELb1EEENS1_36VarlenDynamicPersistentTileSchedulerILi128ELi160ELi256ELi128ELb1ELb1ELb1ELb1ELb1ELb1EEEEEEEEEvNT_6ParamsE,@function
        .size           _ZN7cutlass13device_kernelIN5flash11enable_sm90INS1_16FlashAttnFwdSm90INS1_25CollectiveMainloopFwdSm90ILi2EN4cute5tupleIJNS5_1CILi1EEES8_S8_EEENS6_IJNS7_ILi128EEENS7_ILi160EEENS7_ILi192EEEEEELi128ENS_12float_e4m3_tEfNS_4arch4Sm90ELb1ELb0ELb1ELb1ELb0ELb1ELb0ELb1ELb1ELb1ELb1ELb0EEENS1_21CollectiveEpilogueFwdINS6_IJSA_SA_SB_EEES9_NS_10bfloat16_tESG_Li256ELb1ELb1ELb1ELb1EEENS1_36VarlenDynamicPersistentTileSchedulerILi128ELi160ELi256ELi128ELb1ELb1ELb1ELb1ELb1ELb1EEEEEEEEEvNT_6ParamsE,(.L_x_17 - _ZN7cutlass13device_kernelIN5flash11enable_sm90INS1_16FlashAttnFwdSm90INS1_25CollectiveMainloopFwdSm90ILi2EN4cute5tupleIJNS5_1CILi1EEES8_S8_EEENS6_IJNS7_ILi128EEENS7_ILi160EEENS7_ILi192EEEEEELi128ENS_12float_e4m3_tEfNS_4arch4Sm90ELb1ELb0ELb1ELb1ELb0ELb1ELb0ELb1ELb1ELb1ELb1ELb0EEENS1_21CollectiveEpilogueFwdINS6_IJSA_SA_SB_EEES9_NS_10bfloat16_tESG_Li256ELb1ELb1ELb1ELb1EEENS1_36VarlenDynamicPersistentTileSchedulerILi128ELi160ELi256ELi128ELb1ELb1ELb1ELb1ELb1ELb1EEEEEEEEEvNT_6ParamsE)
        .other          _ZN7cutlass13device_kernelIN5flash11enable_sm90INS1_16FlashAttnFwdSm90INS1_25CollectiveMainloopFwdSm90ILi2EN4cute5tupleIJNS5_1CILi1EEES8_S8_EEENS6_IJNS7_ILi128EEENS7_ILi160EEENS7_ILi192EEEEEELi128ENS_12float_e4m3_tEfNS_4arch4Sm90ELb1ELb0ELb1ELb1ELb0ELb1ELb0ELb1ELb1ELb1ELb1ELb0EEENS1_21CollectiveEpilogueFwdINS6_IJSA_SA_SB_EEES9_NS_10bfloat16_tESG_Li256ELb1ELb1ELb1ELb1EEENS1_36VarlenDynamicPersistentTileSchedulerILi128ELi160ELi256ELi128ELb1ELb1ELb1ELb1ELb1ELb1EEEEEEEEEvNT_6ParamsE,@"STO_CUDA_ENTRY STV_DEFAULT"
_ZN7cutlass13device_kernelIN5flash11enable_sm90INS1_16FlashAttnFwdSm90INS1_25CollectiveMainloopFwdSm90ILi2EN4cute5tupleIJNS5_1CILi1EEES8_S8_EEENS6_IJNS7_ILi128EEENS7_ILi160EEENS7_ILi192EEEEEELi128ENS_12float_e4m3_tEfNS_4arch4Sm90ELb1ELb0ELb1ELb1ELb0ELb1ELb0ELb1ELb1ELb1ELb1ELb0EEENS1_21CollectiveEpilogueFwdINS6_IJSA_SA_SB_EEES9_NS_10bfloat16_tESG_Li256ELb1ELb1ELb1ELb1EEENS1_36VarlenDynamicPersistentTileSchedulerILi128ELi160ELi256ELi128ELb1ELb1ELb1ELb1ELb1ELb1EEEEEEEEEvNT_6ParamsE:
[----:B------:R-:W-:Y:S01]  /*0000*/  LDC R1, c[0x0][0x37c] ;  /* 0x0000df00ff017b82 */ /* 0x000fe20000000800 */
[----:B------:R-:W-:Y:S05]  /*0010*/  EXIT ;  /* 0x000000000000794d */ /* 0x000fea0003800000 */
.L_x_8:
        /* <DEDUP_REMOVED lines=14> */
.L_x_17:


//--------------------- .nv.shared.reserved.0     --------------------------
	.section	.nv.shared.reserved.0,"aw",@nobits
	.weak		__nv_reservedSMEM_offset_0_alias
	.size		__nv_reservedSMEM_offset_0_alias, 0, 64
	.other		__nv_reservedSMEM_offset_0_alias,@"STO_CUDA_RESERVED_SHARED STV_DEFAULT"
__nv_reservedSMEM_offset_0_alias:
	.zero		0
	.zero		64


//--------------------- .nv.global                --------------------------
	.section	.nv.global,"aw",@nobits
.nv.global:
	.type		_ZN84_INTERNAL_b701f088_48_flash_fwd_hdim192_128_e4m3_split_softcap_sm90_cu_f3e6f9ee_31334cute1_E,@object
	.size		_ZN84_INTERNAL_b701f088_48_flash_fwd_hdim192_128_e4m3_split_softcap_sm90_cu_f3e6f9ee_31334cute1_E,(_ZN84_INTERNAL_b701f088_48_flash_fwd_hdim192_128_e4m3_split_softcap_sm90_cu_f3e6f9ee_31334cuda3std3__45__cpo6cbeginE - _ZN84_INTERNAL_b701f088_48_flash_fwd_hdim192_128_e4m3_split_softcap_sm90_cu_f3e6f9ee_31334cute1_E)
_ZN84_INTERNAL_b701f088_48_flash_fwd_hdim192_128_e4m3_split_softcap_sm90_cu_f3e6f9ee_31334cute1_E:
	.zero		1
	.type		_ZN84_INTERNAL_b701f088_48_flash_fwd_hdim192_128_e4m3_split_softcap_sm90_cu_f3e6f9ee_31334cuda3std3__45__cpo6cbeginE,@object
	.size		_ZN84_INTERNAL_b701f088_48_flash_fwd_hdim192_128_e4m3_split_softcap_sm90_cu_f3e6f9ee_31334cuda3std3__45__cpo6cbeginE,(_ZN84_INTERNAL_b701f088_48_flash_fwd_hdim192_128_e4m3_split_softcap_sm90_cu_f3e6f9ee_31334cuda3std3__48in_placeE - _ZN84_INTERNAL_b701f088_48_flash_fwd_hdim192_128_e4m3_split_softcap_sm90_cu_f3e6f9ee_31334cuda3std3__45__cpo6cbeginE)
_ZN84_INTERNAL_b701f088_48_flash_fwd_hdim192_128_e4m3_split_softcap_sm90_cu_f3e6f9ee_31334cuda3std3__45__cpo6cbeginE:
	.zero		1
	.type		_ZN84_INTERNAL_b701f088_48_flash_fwd_hdim192_128_e4m3_split_softcap_sm90_cu_f3e6f9ee_31334cuda3std3__48in_placeE,@object
	.size		_ZN84_INTERNAL_b701f088_48_flash_fwd_hdim192_128_e4m3_split_softcap_sm90_cu_f3e6f9ee_31334cuda3std3__48in_placeE,(_ZN84_INTERNAL_b701f088_48_flash_fwd_hdim192_128_e4m3_split_softcap_sm90_cu_f3e6f9ee_31334cuda3std6ranges3__45__cpo9iter_moveE - _ZN84_INTERNAL_b701f088_48_flash_fwd_hdim192_128_e4m3_split_softcap_sm90_cu_f3e6f9ee_31334cuda3std3__48in_placeE)
_ZN84_INTERNAL_b701f088_48_flash_fwd_hdim192_128_e4m3_split_softcap_sm90_cu_f3e6f9ee_31334cuda3std3__48in_placeE:
	.zero		1
	.type		_ZN84_INTERNAL_b701f088_48_flash_fwd_hdim192_128_e4m3_split_softcap_sm90_cu_f3e6f9ee_31334cuda3std6ranges3__45__cpo9iter_moveE,@object
	.size		_ZN84_INTERNAL_b701f088_48_flash_fwd_hdim192_128_e4m3_split_softcap_sm90_cu_f3e6f9ee_31334cuda3std6ranges3__45__cpo9iter_moveE,(_ZN84_INTERNAL_b701f088_48_flash_fwd_hdim192_128_e4m3_split_softcap_sm90_cu_f3e6f9ee_31334cuda3std3__45__cpo5beginE - _ZN84_INTERNAL_b701f088_48_flash_fwd_hdim192_128_e4m3_split_softcap_sm90_cu_f3e6f9ee_31334cuda3std6ranges3__45__cpo9iter_moveE)
_ZN84_INTERNAL_b701f088_48_flash_fwd_hdim192_128_e4m3_split_softcap_sm90_cu_f3e6f9ee_31334cuda3std6ranges3__45__cpo9iter_moveE:
	.zero		1
	.type		_ZN84_INTERNAL_b701f088_48_flash_fwd_hdim192_128_e4m3_split_softcap_sm90_cu_f3e6f9ee_31334cuda3std3__45__cpo5beginE,@object
	.size		_ZN84_INTERNAL_b701f088_48_flash_fwd_hdim192_128_e4m3_split_softcap_sm90_cu_f3e6f9ee_31334cuda3std3__45__cpo5beginE,(_ZN84_INTERNAL_b701f088_48_flash_fwd_hdim192_128_e4m3_split_softcap_sm90_cu_f3e6f9ee_31334cuda3std3__486_GLOBAL__N__b701f088_48_flash_fwd_hdim192_128_e4m3_split_softcap_sm90_cu_f3e6f9ee_31336ignoreE - _ZN84_INTERNAL_b701f088_48_flash_fwd_hdim192_128_e4m3_split_softcap_sm90_cu_f3e6f9ee_31334cuda3std3__45__cpo5beginE)
_ZN84_INTERNAL_b701f088_48_flash_fwd_hdim192_128_e4m3_split_softcap_sm90_cu_f3e6f9ee_31334cuda3std3__45__cpo5beginE:
	.zero		1
	.type		_ZN84_INTERNAL_b701f088_48_flash_fwd_hdim192_128_e4m3_split_softcap_sm90_cu_f3e6f9ee_31334cuda3std3__486_GLOBAL__N__b701f088_48_flash_fwd_hdim192_128_e4m3_split_softcap_sm90_cu_f3e6f9ee_31336ignoreE,@object
	.size		_ZN84_INTERNAL_b701f088_48_flash_fwd_hdim192_128_e4m3_split_softcap_sm90_cu_f3e6f9ee_31334cuda3std3__486_GLOBAL__N__b701f088_48_flash_fwd_hdim192_128_e4m3_split_softcap_sm90_cu_f3e6f9ee_31336ignoreE,(_ZN84_INTERNAL_b701f088_48_flash_fwd_hdim192_128_e4m3_split_softcap_sm90_cu_f3e6f9ee_31334cute7productE - _ZN84_INTERNAL_b701f088_48_flash_fwd_hdim192_128_e4m3_split_softcap_sm90_cu_f3e6f9ee_31334cuda3std3__486_GLOBAL__N__b701f088_48_flash_fwd_hdim192_128_e4m3_split_softcap_sm90_cu_f3e6f9ee_31336ignoreE)
_ZN84_INTERNAL_b701f088_48_flash_fwd_hdim192_128_e4m3_split_softcap_sm90_cu_f3e6f9ee_31334cuda3std3__486_GLOBAL__N__b701f088_48_flash_fwd_hdim192_128_e4m3_split_softcap_sm90_cu_f3e6f9ee_31336ignoreE:
	.zero		1
	.type		_ZN84_INTERNAL_b701f088_48_flash_fwd_hdim192_128_e4m3_split_softcap_sm90_cu_f3e6f9ee_31334cute7productE,@object
	.size		_ZN84_INTERNAL_b701f088_48_flash_fwd_hdim192_128_e4m3_split_softcap_sm90_cu_f3e6f9ee_31334cute7productE,(_ZN84_INTERNAL_b701f088_48_flash_fwd_hdim192_128_e4m3_split_softcap_sm90_cu_f3e6f9ee_31334cuda3std3__45__cpo3endE - _ZN84_INTERNAL_b701f088_48_flash_fwd_hdim192_128_e4m3_split_softcap_sm90_cu_f3e6f9ee_31334cute7productE)
_ZN84_INTERNAL_b701f088_48_flash_fwd_hdim192_128_e4m3_split_softcap_sm90_cu_f3e6f9ee_31334cute7productE:
	.zero		1
	.type		_ZN84_INTERNAL_b701f088_48_flash_fwd_hdim192_128_e4m3_split_softcap_sm90_cu_f3e6f9ee_31334cuda3std3__45__cpo3endE,@object
	.size		_ZN84_INTERNAL_b701f088_48_flash_fwd_hdim192_128_e4m3_split_softcap_sm90_cu_f3e6f9ee_31334cuda3std3__45__cpo3endE,(_ZN84_INTERNAL_b701f088_48_flash_fwd_hdim192_128_e4m3_split_softcap_sm90_cu_f3e6f9ee_31334cuda3std3__419piecewise_constructE - _ZN84_INTERNAL_b701f088_48_flash_fwd_hdim192_128_e4m3_split_softcap_sm90_cu_f3e6f9ee_31334cuda3std3__45__cpo3endE)
_ZN84_INTERNAL_b701f088_48_flash_fwd_hdim192_128_e4m3_split_softcap_sm90_cu_f3e6f9ee_31334cuda3std3__45__cpo3endE:
	.zero		1
	.type		_ZN84_INTERNAL_b701f088_48_flash_fwd_hdim192_128_e4m3_split_softcap_sm90_cu_f3e6f9ee_31334cuda3std3__419piecewise_constructE,@object
	.size		_ZN84_INTERNAL_b701f088_48_flash_fwd_hdim192_128_e4m3_split_softcap_sm90_cu_f3e6f9ee_31334cuda3std3__419piecewise_constructE,(_ZN84_INTERNAL_b701f088_48_flash_fwd_hdim192_128_e4m3_split_softcap_sm90_cu_f3e6f9ee_31334cuda3std3__45__cpo4cendE - _ZN84_INTERNAL_b701f088_48_flash_fwd_hdim192_128_e4m3_split_softcap_sm90_cu_f3e6f9ee_31334cuda3std3__419piecewise_constructE)
_ZN84_INTERNAL_b701f088_48_flash_fwd_hdim192_128_e4m3_split_softcap_sm90_cu_f3e6f9ee_31334cuda3std3__419piecewise_constructE:
	.zero		1
	.type		_ZN84_INTERNAL_b701f088_48_flash_fwd_hdim192_128_e4m3_split_softcap_sm90_cu_f3e6f9ee_31334cuda3std3__45__cpo4cendE,@object
	.size		_ZN84_INTERNAL_b701f088_48_flash_fwd_hdim192_128_e4m3_split_softcap_sm90_cu_f3e6f9ee_31334cuda3std3__45__cpo4cendE,(_ZN84_INTERNAL_b701f088_48_flash_fwd_hdim192_128_e4m3_split_softcap_sm90_cu_f3e6f9ee_31334cuda3std6ranges3__45__cpo4swapE - _ZN84_INTERNAL_b701f088_48_flash_fwd_hdim192_128_e4m3_split_softcap_sm90_cu_f3e6f9ee_31334cuda3std3__45__cpo4cendE)
_ZN84_INTERNAL_b701f088_48_flash_fwd_hdim192_128_e4m3_split_softcap_sm90_cu_f3e6f9ee_31334cuda3std3__45__cpo4cendE:
	.zero		1
	.type		_ZN84_INTERNAL_b701f088_48_flash_fwd_hdim192_128_e4m3_split_softcap_sm90_cu_f3e6f9ee_31334cuda3std6ranges3__45__cpo4swapE,@object
	.size		_ZN84_INTERNAL_b701f088_48_flash_fwd_hdim192_128_e4m3_split_softcap_sm90_cu_f3e6f9ee_31334cuda3std6ranges3__45__cpo4swapE,(.L_7 - _ZN84_INTERNAL_b701f088_48_flash_fwd_hdim192_128_e4m3_split_softcap_sm90_cu_f3e6f9ee_31334cuda3std6ranges3__45__cpo4swapE)
_ZN84_INTERNAL_b701f088_48_flash_fwd_hdim192_128_e4m3_split_softcap_sm90_cu_f3e6f9ee_31334cuda3std6ranges3__45__cpo4swapE:
	.zero		1
.L_7:


//--------------------- .nv.constant0._ZN7cutlass13device_kernelIN5flash11enable_sm90INS1_16FlashAttnFwdSm90INS1_25CollectiveMainloopFwdSm90ILi2EN4cute5tupleIJNS5_1CILi1EEES8_S8_EEENS6_IJNS7_ILi128EEENS7_ILi160EEENS7_ILi192EEEEEELi128ENS_12float_e4m3_tEfNS_4arch4Sm90ELb0ELb0ELb1ELb0ELb0ELb0ELb0ELb1ELb1ELb1ELb1ELb0EEENS1_21CollectiveEpilogueFwdINS6_IJSA_SA_SB_EEES9_NS_10bfloat16_tESG_Li256ELb0ELb1ELb1ELb1EEENS1_19SingleTileSchedulerILb0ELb1ELb1ELi128EEEEEEEEEvNT_6ParamsE --------------------------
	.section	.nv.constant0._ZN7cutlass13device_kernelIN5flash11enable_sm90INS1_16FlashAttnFwdSm90INS1_25CollectiveMainloopFwdSm90ILi2EN4cute5tupleIJNS5_1CILi1EEES8_S8_EEENS6_IJNS7_ILi128EEENS7_ILi160EEENS7_ILi192EEEEEELi128ENS_12float_e4m3_tEfNS_4arch4Sm90ELb0ELb0ELb1ELb0ELb0ELb0ELb0ELb1ELb1ELb1ELb1ELb0EEENS1_21CollectiveEpilogueFwdINS6_IJSA_SA_SB_EEES9_NS_10bfloat16_tESG_Li256ELb0ELb1ELb1ELb1EEENS1_19SingleTileSchedulerILb0ELb1ELb1ELi128EEEEEEEEEvNT_6ParamsE,"a",@progbits
	.sectionflags	@""
	.align	4
.nv.constant0._ZN7cutlass13device_kernelIN5flash11enable_sm90INS1_16FlashAttnFwdSm90INS1_25CollectiveMainloopFwdSm90ILi2EN4cute5tupleIJNS5_1CILi1EEES8_S8_EEENS6_IJNS7_ILi128EEENS7_ILi160EEENS7_ILi192EEEEEELi128ENS_12float_e4m3_tEfNS_4arch4Sm90ELb0ELb0ELb1ELb0ELb0ELb0ELb0ELb1ELb1ELb1ELb1ELb0EEENS1_21CollectiveEpilogueFwdINS6_IJSA_SA_SB_EEES9_NS_10bfloat16_tESG_Li256ELb0ELb1ELb1ELb1EEENS1_19SingleTileSchedulerILb0ELb1ELb1ELi128EEEEEEEEEvNT_6ParamsE:
	.zero		3456


//--------------------- .nv.constant0._ZN7cutlass13device_kernelIN5flash11enable_sm90INS1_16FlashAttnFwdSm90INS1_25CollectiveMainloopFwdSm90ILi2EN4cute5tupleIJNS5_1CILi1EEES8_S8_EEENS6_IJNS7_ILi128EEENS7_ILi160EEENS7_ILi192EEEEEELi128ENS_12float_e4m3_tEfNS_4arch4Sm90ELb0ELb0ELb1ELb1ELb0ELb0ELb0ELb1ELb1ELb1ELb1ELb0EEENS1_21CollectiveEpilogueFwdINS6_IJSA_SA_SB_EEES9_NS_10bfloat16_tESG_Li256ELb1ELb1ELb1ELb1EEENS1_36VarlenDynamicPersistentTileSchedulerILi128ELi160ELi256ELi128ELb1ELb1ELb1ELb0ELb1ELb1EEEEEEEEEvNT_6ParamsE --------------------------
	.section	.nv.constant0._ZN7cutlass13device_kernelIN5flash11enable_sm90INS1_16FlashAttnFwdSm90INS1_25CollectiveMainloopFwdSm90ILi2EN4cute5tupleIJNS5_1CILi1EEES8_S8_EEENS6_IJNS7_ILi128EEENS7_ILi160EEENS7_ILi192EEEEEELi128ENS_12float_e4m3_tEfNS_4arch4Sm90ELb0ELb0ELb1ELb1ELb0ELb0ELb0ELb1ELb1ELb1ELb1ELb0EEENS1_21CollectiveEpilogueFwdINS6_IJSA_SA_SB_EEES9_NS_10bfloat16_tESG_Li256ELb1ELb1ELb1ELb1EEENS1_36VarlenDynamicPersistentTileSchedulerILi128ELi160ELi256ELi128ELb1ELb1ELb1ELb0ELb1ELb1EEEEEEEEEvNT_6ParamsE,"a",@progbits
	.sectionflags	@""
	.align	4
.nv.constant0._ZN7cutlass13device_kernelIN5flash11enable_sm90INS1_16FlashAttnFwdSm90INS1_25CollectiveMainloopFwdSm90ILi2EN4cute5tupleIJNS5_1CILi1EEES8_S8_EEENS6_IJNS7_ILi128EEENS7_ILi160EEENS7_ILi192EEEEEELi128ENS_12float_e4m3_tEfNS_4arch4Sm90ELb0ELb0ELb1ELb1ELb0ELb0ELb0ELb1ELb1ELb1ELb1ELb0EEENS1_21CollectiveEpilogueFwdINS6_IJSA_SA_SB_EEES9_NS_10bfloat16_tESG_Li256ELb1ELb1ELb1ELb1EEENS1_36VarlenDynamicPersistentTileSchedulerILi128ELi160ELi256ELi128ELb1ELb1ELb1ELb0ELb1ELb1EEEEEEEEEvNT_6ParamsE:
	.zero		3584


//--------------------- .nv.constant0._ZN7cutlass13device_kernelIN5flash11enable_sm90INS1_16FlashAttnFwdSm90INS1_25CollectiveMainloopFwdSm90ILi2EN4cute5tupleIJNS5_1CILi1EEES8_S8_EEENS6_IJNS7_ILi128EEENS7_ILi160EEENS7_ILi192EEEEEELi128ENS_12float_e4m3_tEfNS_4arch4Sm90ELb0ELb0ELb1ELb1ELb0ELb1ELb0ELb1ELb1ELb1ELb1ELb0EEENS1_21CollectiveEpilogueFwdINS6_IJSA_SA_SB_EEES9_NS_10bfloat16_tESG_Li256ELb1ELb1ELb1ELb1EEENS1_36VarlenDynamicPersistentTileSchedulerILi128ELi160ELi256ELi128ELb1ELb1ELb1ELb0ELb1ELb1EEEEEEEEEvNT_6ParamsE --------------------------
	.section	.nv.constant0._ZN7cutlass13device_kernelIN5flash11enable_sm90INS1_16FlashAttnFwdSm90INS1_25CollectiveMainloopFwdSm90ILi2EN4cute5tupleIJNS5_1CILi1EEES8_S8_EEENS6_IJNS7_ILi128EEENS7_ILi160EEENS7_ILi192EEEEEELi128ENS_12float_e4m3_tEfNS_4arch4Sm90ELb0ELb0ELb1ELb1ELb0ELb1ELb0ELb1ELb1ELb1ELb1ELb0EEENS1_21CollectiveEpilogueFwdINS6_IJSA_SA_SB_EEES9_NS_10bfloat16_tESG_Li256ELb1ELb1ELb1ELb1EEENS1_36VarlenDynamicPersistentTileSchedulerILi128ELi160ELi256ELi128ELb1ELb1ELb1ELb0ELb1ELb1EEEEEEEEEvNT_6ParamsE,"a",@progbits
	.sectionflags	@""
	.align	4
.nv.constant0._ZN7cutlass13device_kernelIN5flash11enable_sm90INS1_16FlashAttnFwdSm90INS1_25CollectiveMainloopFwdSm90ILi2EN4cute5tupleIJNS5_1CILi1EEES8_S8_EEENS6_IJNS7_ILi128EEENS7_ILi160EEENS7_ILi192EEEEEELi128ENS_12float_e4m3_tEfNS_4arch4Sm90ELb0ELb0ELb1ELb1ELb0ELb1ELb0ELb1ELb1ELb1ELb1ELb0EEENS1_21CollectiveEpilogueFwdINS6_IJSA_SA_SB_EEES9_NS_10bfloat16_tESG_Li256ELb1ELb1ELb1ELb1EEENS1_36VarlenDynamicPersistentTileSchedulerILi128ELi160ELi256ELi128ELb1ELb1ELb1ELb0ELb1ELb1EEEEEEEEEvNT_6ParamsE:
	.zero		3584


//--------------------- .nv.constant0._ZN7cutlass13device_kernelIN5flash11enable_sm90INS1_16FlashAttnFwdSm90INS1_25CollectiveMainloopFwdSm90ILi2EN4cute5tupleIJNS5_1CILi1EEES8_S8_EEENS6_IJNS7_ILi128EEESA_NS7_ILi192EEEEEELi128ENS_12float_e4m3_tEfNS_4arch4Sm90ELb0ELb1ELb1ELb0ELb0ELb0ELb0ELb1ELb1ELb1ELb1ELb0EEENS1_21CollectiveEpilogueFwdINS6_IJSA_SA_SA_EEES9_NS_10bfloat16_tESF_Li256ELb0ELb1ELb1ELb1EEENS1_19SingleTileSchedulerILb0ELb1ELb1ELi128EEEEEEEEEvNT_6ParamsE --------------------------
	.section	.nv.constant0._ZN7cutlass13device_kernelIN5flash11enable_sm90INS1_16FlashAttnFwdSm90INS1_25CollectiveMainloopFwdSm90ILi2EN4cute5tupleIJNS5_1CILi1EEES8_S8_EEENS6_IJNS7_ILi128EEESA_NS7_ILi192EEEEEELi128ENS_12float_e4m3_tEfNS_4arch4Sm90ELb0ELb1ELb1ELb0ELb0ELb0ELb0ELb1ELb1ELb1ELb1ELb0EEENS1_21CollectiveEpilogueFwdINS6_IJSA_SA_SA_EEES9_NS_10bfloat16_tESF_Li256ELb0ELb1ELb1ELb1EEENS1_19SingleTileSchedulerILb0ELb1ELb1ELi128EEEEEEEEEvNT_6ParamsE,"a",@progbits
	.sectionflags	@""
	.align	4
.nv.constant0._ZN7cutlass13device_kernelIN5flash11enable_sm90INS1_16FlashAttnFwdSm90INS1_25CollectiveMainloopFwdSm90ILi2EN4cute5tupleIJNS5_1CILi1EEES8_S8_EEENS6_IJNS7_ILi128EEESA_NS7_ILi192EEEEEELi128ENS_12float_e4m3_tEfNS_4arch4Sm90ELb0ELb1ELb1ELb0ELb0ELb0ELb0ELb1ELb1ELb1ELb1ELb0EEENS1_21CollectiveEpilogueFwdINS6_IJSA_SA_SA_EEES9_NS_10bfloat16_tESF_Li256ELb0ELb1ELb1ELb1EEENS1_19SingleTileSchedulerILb0ELb1ELb1ELi128EEEEEEEEEvNT_6ParamsE:
	.zero		3456


//--------------------- .nv.constant0._ZN7cutlass13device_kernelIN5flash11enable_sm90INS1_16FlashAttnFwdSm90INS1_25CollectiveMainloopFwdSm90ILi2EN4cute5tupleIJNS5_1CILi1EEES8_S8_EEENS6_IJNS7_ILi128EEESA_NS7_ILi192EEEEEELi128ENS_12float_e4m3_tEfNS_4arch4Sm90ELb0ELb1ELb1ELb1ELb0ELb0ELb0ELb1ELb1ELb1ELb1ELb0EEENS1_21CollectiveEpilogueFwdINS6_IJSA_SA_SA_EEES9_NS_10bfloat16_tESF_Li256ELb1ELb1ELb1ELb1EEENS1_36VarlenDynamicPersistentTileSchedulerILi128ELi128ELi256ELi128ELb1ELb1ELb1ELb1ELb0ELb1EEEEEEEEEvNT_6ParamsE --------------------------
	.section	.nv.constant0._ZN7cutlass13device_kernelIN5flash11enable_sm90INS1_16FlashAttnFwdSm90INS1_25CollectiveMainloopFwdSm90ILi2EN4cute5tupleIJNS5_1CILi1EEES8_S8_EEENS6_IJNS7_ILi128EEESA_NS7_ILi192EEEEEELi128ENS_12float_e4m3_tEfNS_4arch4Sm90ELb0ELb1ELb1ELb1ELb0ELb0ELb0ELb1ELb1ELb1ELb1ELb0EEENS1_21CollectiveEpilogueFwdINS6_IJSA_SA_SA_EEES9_NS_10bfloat16_tESF_Li256ELb1ELb1ELb1ELb1EEENS1_36VarlenDynamicPersistentTileSchedulerILi128ELi128ELi256ELi128ELb1ELb1ELb1ELb1ELb0ELb1EEEEEEEEEvNT_6ParamsE,"a",@progbits
	.sectionflags	@""
	.align	4
.nv.constant0._ZN7cutlass13device_kernelIN5flash11enable_sm90INS1_16FlashAttnFwdSm90INS1_25CollectiveMainloopFwdSm90ILi2EN4cute5tupleIJNS5_1CILi1EEES8_S8_EEENS6_IJNS7_ILi128EEESA_NS7_ILi192EEEEEELi128ENS_12float_e4m3_tEfNS_4arch4Sm90ELb0ELb1ELb1ELb1ELb0ELb0ELb0ELb1ELb1ELb1ELb1ELb0EEENS1_21CollectiveEpilogueFwdINS6_IJSA_SA_SA_EEES9_NS_10bfloat16_tESF_Li256ELb1ELb1ELb1ELb1EEENS1_36VarlenDynamicPersistentTileSchedulerILi128ELi128ELi256ELi128ELb1ELb1ELb1ELb1ELb0ELb1EEEEEEEEEvNT_6ParamsE:
	.zero		3584


//--------------------- .nv.constant0._ZN7cutlass13device_kernelIN5flash11enable_sm90INS1_16FlashAttnFwdSm90INS1_25CollectiveMainloopFwdSm90ILi2EN4cute5tupleIJNS5_1CILi1EEES8_S8_EEENS6_IJNS7_ILi128EEESA_NS7_ILi192EEEEEELi128ENS_12float_e4m3_tEfNS_4arch4Sm90ELb0ELb1ELb1ELb1ELb0ELb1ELb0ELb1ELb1ELb1ELb1ELb0EEENS1_21CollectiveEpilogueFwdINS6_IJSA_SA_SA_EEES9_NS_10bfloat16_tESF_Li256ELb1ELb1ELb1ELb1EEENS1_36VarlenDynamicPersistentTileSchedulerILi128ELi128ELi256ELi128ELb1ELb1ELb1ELb1ELb0ELb1EEEEEEEEEvNT_6ParamsE --------------------------
	.section	.nv.constant0._ZN7cutlass13device_kernelIN5flash11enable_sm90INS1_16FlashAttnFwdSm90INS1_25CollectiveMainloopFwdSm90ILi2EN4cute5tupleIJNS5_1CILi1EEES8_S8_EEENS6_IJNS7_ILi128EEESA_NS7_ILi192EEEEEELi128ENS_12float_e4m3_tEfNS_4arch4Sm90ELb0ELb1ELb1ELb1ELb0ELb1ELb0ELb1ELb1ELb1ELb1ELb0EEENS1_21CollectiveEpilogueFwdINS6_IJSA_SA_SA_EEES9_NS_10bfloat16_tESF_Li256ELb1ELb1ELb1ELb1EEENS1_36VarlenDynamicPersistentTileSchedulerILi128ELi128ELi256ELi128ELb1ELb1ELb1ELb1ELb0ELb1EEEEEEEEEvNT_6ParamsE,"a",@progbits
	.sectionflags	@""
	.align	4
.nv.constant0._ZN7cutlass13device_kernelIN5flash11enable_sm90INS1_16FlashAttnFwdSm90INS1_25CollectiveMainloopFwdSm90ILi2EN4cute5tupleIJNS5_1CILi1EEES8_S8_EEENS6_IJNS7_ILi128EEESA_NS7_ILi192EEEEEELi128ENS_12float_e4m3_tEfNS_4arch4Sm90ELb0ELb1ELb1ELb1ELb0ELb1ELb0ELb1ELb1ELb1ELb1ELb0EEENS1_21CollectiveEpilogueFwdINS6_IJSA_SA_SA_EEES9_NS_10bfloat16_tESF_Li256ELb1ELb1ELb1ELb1EEENS1_36VarlenDynamicPersistentTileSchedulerILi128ELi128ELi256ELi128ELb1ELb1ELb1ELb1ELb0ELb1EEEEEEEEEvNT_6ParamsE:
	.zero		3584


//--------------------- .nv.constant0._ZN7cutlass13device_kernelIN5flash11enable_sm90INS1_16FlashAttnFwdSm90INS1_25CollectiveMainloopFwdSm90ILi2EN4cute5tupleIJNS5_1CILi1EEES8_S8_EEENS6_IJNS7_ILi128EEENS7_ILi160EEENS7_ILi192EEEEEELi128ENS_12float_e4m3_tEfNS_4arch4Sm90ELb1ELb0ELb1ELb0ELb0ELb0ELb0ELb1ELb1ELb1ELb1ELb0EEENS1_21CollectiveEpilogueFwdINS6_IJSA_SA_SB_EEES9_NS_10bfloat16_tESG_Li256ELb0ELb1ELb1ELb1EEENS1_19SingleTileSchedulerILb0ELb1ELb1ELi128EEEEEEEEEvNT_6ParamsE --------------------------
	.section	.nv.constant0._ZN7cutlass13device_kernelIN5flash11enable_sm90INS1_16FlashAttnFwdSm90INS1_25CollectiveMainloopFwdSm90ILi2EN4cute5tupleIJNS5_1CILi1EEES8_S8_EEENS6_IJNS7_ILi128EEENS7_ILi160EEENS7_ILi192EEEEEELi128ENS_12float_e4m3_tEfNS_4arch4Sm90ELb1ELb0ELb1ELb0ELb0ELb0ELb0ELb1ELb1ELb1ELb1ELb0EEENS1_21CollectiveEpilogueFwdINS6_IJSA_SA_SB_EEES9_NS_10bfloat16_tESG_Li256ELb0ELb1ELb1ELb1EEENS1_19SingleTileSchedulerILb0ELb1ELb1ELi128EEEEEEEEEvNT_6ParamsE,"a",@progbits
	.sectionflags	@""
	.align	4
.nv.constant0._ZN7cutlass13device_kernelIN5flash11enable_sm90INS1_16FlashAttnFwdSm90INS1_25CollectiveMainloopFwdSm90ILi2EN4cute5tupleIJNS5_1CILi1EEES8_S8_EEENS6_IJNS7_ILi128EEENS7_ILi160EEENS7_ILi192EEEEEELi128ENS_12float_e4m3_tEfNS_4arch4Sm90ELb1ELb0ELb1ELb0ELb0ELb0ELb0ELb1ELb1ELb1ELb1ELb0EEENS1_21CollectiveEpilogueFwdINS6_IJSA_SA_SB_EEES9_NS_10bfloat16_tESG_Li256ELb0ELb1ELb1ELb1EEENS1_19SingleTileSchedulerILb0ELb1ELb1ELi128EEEEEEEEEvNT_6ParamsE:
	.zero		3456


//--------------------- .nv.constant0._ZN7cutlass13device_kernelIN5flash11enable_sm90INS1_16FlashAttnFwdSm90INS1_25CollectiveMainloopFwdSm90ILi2EN4cute5tupleIJNS5_1CILi1EEES8_S8_EEENS6_IJNS7_ILi128EEENS7_ILi160EEENS7_ILi192EEEEEELi128ENS_12float_e4m3_tEfNS_4arch4Sm90ELb1ELb0ELb1ELb1ELb0ELb0ELb0ELb1ELb1ELb1ELb1ELb0EEENS1_21CollectiveEpilogueFwdINS6_IJSA_SA_SB_EEES9_NS_10bfloat16_tESG_Li256ELb1ELb1ELb1ELb1EEENS1_36VarlenDynamicPersistentTileSchedulerILi128ELi160ELi256ELi128ELb1ELb1ELb1ELb1ELb1ELb1EEEEEEEEEvNT_6ParamsE --------------------------
	.section	.nv.constant0._ZN7cutlass13device_kernelIN5flash11enable_sm90INS1_16FlashAttnFwdSm90INS1_25CollectiveMainloopFwdSm90ILi2EN4cute5tupleIJNS5_1CILi1EEES8_S8_EEENS6_IJNS7_ILi128EEENS7_ILi160EEENS7_ILi192EEEEEELi128ENS_12float_e4m3_tEfNS_4arch4Sm90ELb1ELb0ELb1ELb1ELb0ELb0ELb0ELb1ELb1ELb1ELb1ELb0EEENS1_21CollectiveEpilogueFwdINS6_IJSA_SA_SB_EEES9_NS_10bfloat16_tESG_Li256ELb1ELb1ELb1ELb1EEENS1_36VarlenDynamicPersistentTileSchedulerILi128ELi160ELi256ELi128ELb1ELb1ELb1ELb1ELb1ELb1EEEEEEEEEvNT_6ParamsE,"a",@progbits
	.sectionflags	@""
	.align	4
.nv.constant0._ZN7cutlass13device_kernelIN5flash11enable_sm90INS1_16FlashAttnFwdSm90INS1_25CollectiveMainloopFwdSm90ILi2EN4cute5tupleIJNS5_1CILi1EEES8_S8_EEENS6_IJNS7_ILi128EEENS7_ILi160EEENS7_ILi192EEEEEELi128ENS_12float_e4m3_tEfNS_4arch4Sm90ELb1ELb0ELb1ELb1ELb0ELb0ELb0ELb1ELb1ELb1ELb1ELb0EEENS1_21CollectiveEpilogueFwdINS6_IJSA_SA_SB_EEES9_NS_10bfloat16_tESG_Li256ELb1ELb1ELb1ELb1EEENS1_36VarlenDynamicPersistentTileSchedulerILi128ELi160ELi256ELi128ELb1ELb1ELb1ELb1ELb1ELb1EEEEEEEEEvNT_6ParamsE:
	.zero		3584


//--------------------- .nv.constant0._ZN7cutlass13device_kernelIN5flash11enable_sm90INS1_16FlashAttnFwdSm90INS1_25CollectiveMainloopFwdSm90ILi2EN4cute5tupleIJNS5_1CILi1EEES8_S8_EEENS6_IJNS7_ILi128EEENS7_ILi160EEENS7_ILi192EEEEEELi128ENS_12float_e4m3_tEfNS_4arch4Sm90ELb1ELb0ELb1ELb1ELb0ELb1ELb0ELb1ELb1ELb1ELb1ELb0EEENS1_21CollectiveEpilogueFwdINS6_IJSA_SA_SB_EEES9_NS_10bfloat16_tESG_Li256ELb1ELb1ELb1ELb1EEENS1_36VarlenDynamicPersistentTileSchedulerILi128ELi160ELi256ELi128ELb1ELb1ELb1ELb1ELb1ELb1EEEEEEEEEvNT_6ParamsE --------------------------
	.section	.nv.constant0._ZN7cutlass13device_kernelIN5flash11enable_sm90INS1_16FlashAttnFwdSm90INS1_25CollectiveMainloopFwdSm90ILi2EN4cute5tupleIJNS5_1CILi1EEES8_S8_EEENS6_IJNS7_ILi128EEENS7_ILi160EEENS7_ILi192EEEEEELi128ENS_12float_e4m3_tEfNS_4arch4Sm90ELb1ELb0ELb1ELb1ELb0ELb1ELb0ELb1ELb1ELb1ELb1ELb0EEENS1_21CollectiveEpilogueFwdINS6_IJSA_SA_SB_EEES9_NS_10bfloat16_tESG_Li256ELb1ELb1ELb1ELb1EEENS1_36VarlenDynamicPersistentTileSchedulerILi128ELi160ELi256ELi128ELb1ELb1ELb1ELb1ELb1ELb1EEEEEEEEEvNT_6ParamsE,"a",@progbits
	.sectionflags	@""
	.align	4
.nv.constant0._ZN7cutlass13device_kernelIN5flash11enable_sm90INS1_16FlashAttnFwdSm90INS1_25CollectiveMainloopFwdSm90ILi2EN4cute5tupleIJNS5_1CILi1EEES8_S8_EEENS6_IJNS7_ILi128EEENS7_ILi160EEENS7_ILi192EEEEEELi128ENS_12float_e4m3_tEfNS_4arch4Sm90ELb1ELb0ELb1ELb1ELb0ELb1ELb0ELb1ELb1ELb1ELb1ELb0EEENS1_21CollectiveEpilogueFwdINS6_IJSA_SA_SB_EEES9_NS_10bfloat16_tESG_Li256ELb1ELb1ELb1ELb1EEENS1_36VarlenDynamicPersistentTileSchedulerILi128ELi160ELi256ELi128ELb1ELb1ELb1ELb1ELb1ELb1EEEEEEEEEvNT_6ParamsE:
	.zero		3584


//--------------------- SYMBOLS --------------------------

	.type		.nv.reservedSmem.offset0,@object
	.size		.nv.reservedSmem.offset0,0x4
